def gluon_tcgen05(
    a_ptr,
    b_ptr,
    c_ptr,
    M,
    N,
    K,
    stride_am,
    stride_bk,
    stride_cm,
    BLOCK_M: gl.constexpr,
    BLOCK_N: gl.constexpr,
    BLOCK_K: gl.constexpr,
    DTYPE: gl.constexpr,
    A_LAYOUT: gl.constexpr,
    B_LAYOUT: gl.constexpr,
    C_LAYOUT: gl.constexpr,
    B_SHAPE: gl.constexpr,
    TMEM_LAYOUT: gl.constexpr,
    TMEM_REG: gl.constexpr,
    TRANS_B: gl.constexpr,
    NUM_BUFFERS: gl.constexpr,
):
    a_desc = tma.make_tensor_descriptor(
        a_ptr, [M, K], [stride_am, 1], [BLOCK_M, BLOCK_K], A_LAYOUT
    )
    b_desc = tma.make_tensor_descriptor(
        b_ptr,
        [N, K] if TRANS_B else [K, N],
        [stride_bk, 1],
        B_SHAPE,
        B_LAYOUT,
    )
    c_desc = tma.make_tensor_descriptor(
        c_ptr, [M, N], [stride_cm, 1], [BLOCK_M, BLOCK_N], C_LAYOUT
    )

    a_bufs = gl.allocate_shared_memory(
        DTYPE, [NUM_BUFFERS, BLOCK_M, BLOCK_K], A_LAYOUT
    )
    b_bufs = gl.allocate_shared_memory(DTYPE, [NUM_BUFFERS] + B_SHAPE, B_LAYOUT)

    pid_m = gl.program_id(0)
    pid_n = gl.program_id(1)
    off_m = pid_m * BLOCK_M
    off_n = pid_n * BLOCK_N

    tma_bars = gl.allocate_shared_memory(
        gl.int64, [NUM_BUFFERS, 1], mbarrier.MBarrierLayout()
    )
    mma_bars = gl.allocate_shared_memory(
        gl.int64, [NUM_BUFFERS, 1], mbarrier.MBarrierLayout()
    )
    for i in gl.static_range(NUM_BUFFERS):
        mbarrier.init(tma_bars.index(i), count=1)
        mbarrier.init(mma_bars.index(i), count=1)

    acc_tmem = allocate_tensor_memory(gl.float32, [BLOCK_M, BLOCK_N], TMEM_LAYOUT)
    idx = 0
    phase = 0
    use_acc = False
    for k in range(0, K, BLOCK_K):
        a = a_bufs.index(idx)
        b = b_bufs.index(idx)
        tma_bar = tma_bars.index(idx)
        mma_bar = mma_bars.index(idx)
        mbarrier.expect(
            tma_bar, a_desc.block_type.nbytes + b_desc.block_type.nbytes
        )
        tma.async_copy_global_to_shared(a_desc, [off_m, k], tma_bar, a)
        tma.async_copy_global_to_shared(
            b_desc, [off_n, k] if TRANS_B else [k, off_n], tma_bar, b
        )
        mbarrier.wait(tma_bar, phase=phase)

        if TRANS_B:
            b = b.permute((1, 0))
        tcgen05_mma(a, b, acc_tmem, use_acc=use_acc)
        tcgen05_commit(mma_bar)
        mbarrier.wait(mma_bar, phase=phase)
        use_acc = True

        idx += 1
        if idx == NUM_BUFFERS:
            idx = 0
            phase ^= 1

    for i in gl.static_range(NUM_BUFFERS):
        mbarrier.invalidate(tma_bars.index(i))
        mbarrier.invalidate(mma_bars.index(i))

    acc = acc_tmem.load(TMEM_REG)
    c_smem = gl.allocate_shared_memory(DTYPE, [BLOCK_M, BLOCK_N], C_LAYOUT)
    c_smem.store(acc.to(DTYPE))
    fence_async_shared()
    tma.async_copy_shared_to_global(c_desc, [off_m, off_n], c_smem)
    tma.store_wait(pendings=0)

# config = {"BLOCK_K": 32, "BLOCK_M": 128, "BLOCK_N": 64, "arch": "sm_100", "dtype": "fp8e4m3", "num_buffers": 2, "num_warps": 4, "trans_b": 1}
# arch = sm_100


// ===== COMPILED SASS (sm_100a) =====

	.target	sm_100a

	.elftype	@"ET_EXEC"


//--------------------- .note.nv.tkinfo           --------------------------
	.section	.note.nv.tkinfo,"",@"SHT_NOTE"
	.sectionflags	@"SHF_NOTE_NV_TKINFO"
	.tkinfo
        /*0018*/ 	.word	0x00000081
        /*0030*/ 	.string	""
        /*0030*/ 	.string	"ptxas-blackwell"
        /*0030*/ 	.string	"Cuda compilation tools, release 12.9, V12.9.86"
        /*0030*/ 	.string	"Build cuda_12.9.r12.9/compiler.36037853_0"
        /*0030*/ 	.string	"-v  -suppress-debug-info  -lineinfo  -arch sm_100a "



//--------------------- .note.nv.cuver            --------------------------
	.section	.note.nv.cuver,"",@"SHT_NOTE"
	.sectionflags	@"SHF_NOTE_NV_CUVER"
        /*0018*/ 	.short	0x0001
        /*001a*/ 	.short	0x0064
        /*001c*/ 	.short	0x0001
        /*001e*/ 	.short	0x0000
        /*0020*/ 	.short	0x0001
        /*0022*/ 	.short	0x0000


//--------------------- .nv.info                  --------------------------
	.section	.nv.info,"",@"SHT_CUDA_INFO"
	.align	4


	//----- nvinfo : EIATTR_REGCOUNT
	.align		4
        /*0000*/ 	.byte	0x04, 0x2f
        /*0002*/ 	.short	(.L_4 - .L_3)
	.align		4
.L_3:
        /*0004*/ 	.word	index@(gluon_tcgen05)
        /*0008*/ 	.word	0x00000047


	//----- nvinfo : EIATTR_FRAME_SIZE
	.align		4
.L_4:
        /*000c*/ 	.byte	0x04, 0x11
        /*000e*/ 	.short	(.L_6 - .L_5)
	.align		4
.L_5:
        /*0010*/ 	.word	index@($__internal_2_$__cuda_sm10x_tcgen05_guardrail_trap_unallocated_columns_being_dealloced)
        /*0014*/ 	.word	0x00000000


	//----- nvinfo : EIATTR_FRAME_SIZE
	.align		4
.L_6:
        /*0018*/ 	.byte	0x04, 0x11
        /*001a*/ 	.short	(.L_8 - .L_7)
	.align		4
.L_7:
        /*001c*/ 	.word	index@($__internal_1_$__cuda_sm10x_tcgen05_guardrail_trap_phase_invalid_during_alloc)
        /*0020*/ 	.word	0x00000000


	//----- nvinfo : EIATTR_FRAME_SIZE
	.align		4
.L_8:
        /*0024*/ 	.byte	0x04, 0x11
        /*0026*/ 	.short	(.L_10 - .L_9)
	.align		4
.L_9:
        /*0028*/ 	.word	index@($__internal_0_$__cuda_sm10x_tcgen05_guardrail_trap_col_being_dealloced_not_returned_by_alloc)
        /*002c*/ 	.word	0x00000000


	//----- nvinfo : EIATTR_FRAME_SIZE
	.align		4
.L_10:
        /*0030*/ 	.byte	0x04, 0x11
        /*0032*/ 	.short	(.L_12 - .L_11)
	.align		4
.L_11:
        /*0034*/ 	.word	index@(gluon_tcgen05)
        /*0038*/ 	.word	0x00000000


	//----- nvinfo : EIATTR_MIN_STACK_SIZE
	.align		4
.L_12:
        /*003c*/ 	.byte	0x04, 0x12
        /*003e*/ 	.short	(.L_14 - .L_13)
	.align		4
.L_13:
        /*0040*/ 	.word	index@(gluon_tcgen05)
        /*0044*/ 	.word	0x00000000
.L_14:


//--------------------- .nv.info.gluon_tcgen05    --------------------------
	.section	.nv.info.gluon_tcgen05,"",@"SHT_CUDA_INFO"
	.sectionflags	@""
	.align	4


	//----- nvinfo : EIATTR_CUDA_API_VERSION
	.align		4
        /*0000*/ 	.byte	0x04, 0x37
        /*0002*/ 	.short	(.L_16 - .L_15)
.L_15:
        /*0004*/ 	.word	0x00000081


	//----- nvinfo : EIATTR_KPARAM_INFO
	.align		4
.L_16:
        /*0008*/ 	.byte	0x04, 0x17
        /*000a*/ 	.short	(.L_18 - .L_17)
.L_17:
        /*000c*/ 	.word	0x00000000
        /*0010*/ 	.short	0x000a
        /*0012*/ 	.short	0x0048
        /*0014*/ 	.byte	0x00, 0xf4, 0x21, 0x00


	//----- nvinfo : EIATTR_KPARAM_INFO
	.align		4
.L_18:
        /*0018*/ 	.byte	0x04, 0x17
        /*001a*/ 	.short	(.L_20 - .L_19)
.L_19:
        /*001c*/ 	.word	0x00000000
        /*0020*/ 	.short	0x0009
        /*0022*/ 	.short	0x0040
        /*0024*/ 	.byte	0x00, 0xf4, 0x21, 0x00


	//----- nvinfo : EIATTR_KPARAM_INFO
	.align		4
.L_20:
        /*0028*/ 	.byte	0x04, 0x17
        /*002a*/ 	.short	(.L_22 - .L_21)
.L_21:
        /*002c*/ 	.word	0x00000000
        /*0030*/ 	.short	0x0008
        /*0032*/ 	.short	0x0038
        /*0034*/ 	.byte	0x00, 0xf0, 0x21, 0x00


	//----- nvinfo : EIATTR_KPARAM_INFO
	.align		4
.L_22:
        /*0038*/ 	.byte	0x04, 0x17
        /*003a*/ 	.short	(.L_24 - .L_23)
.L_23:
        /*003c*/ 	.word	0x00000000
        /*0040*/ 	.short	0x0007
        /*0042*/ 	.short	0x0030
        /*0044*/ 	.byte	0x00, 0xf0, 0x21, 0x00


	//----- nvinfo : EIATTR_KPARAM_INFO
	.align		4
.L_24:
        /*0048*/ 	.byte	0x04, 0x17
        /*004a*/ 	.short	(.L_26 - .L_25)
.L_25:
        /*004c*/ 	.word	0x00000000
        /*0050*/ 	.short	0x0006
        /*0052*/ 	.short	0x0028
        /*0054*/ 	.byte	0x00, 0xf0, 0x21, 0x00


	//----- nvinfo : EIATTR_KPARAM_INFO
	.align		4
.L_26:
        /*0058*/ 	.byte	0x04, 0x17
        /*005a*/ 	.short	(.L_28 - .L_27)
.L_27:
        /*005c*/ 	.word	0x00000000
        /*0060*/ 	.short	0x0005
        /*0062*/ 	.short	0x0020
        /*0064*/ 	.byte	0x00, 0xf0, 0x11, 0x00


	//----- nvinfo : EIATTR_KPARAM_INFO
	.align		4
.L_28:
        /*0068*/ 	.byte	0x04, 0x17
        /*006a*/ 	.short	(.L_30 - .L_29)
.L_29:
        /*006c*/ 	.word	0x00000000
        /*0070*/ 	.short	0x0004
        /*0072*/ 	.short	0x001c
        /*0074*/ 	.byte	0x00, 0xf0, 0x11, 0x00


	//----- nvinfo : EIATTR_KPARAM_INFO
	.align		4
.L_30:
        /*0078*/ 	.byte	0x04, 0x17
        /*007a*/ 	.short	(.L_32 - .L_31)
.L_31:
        /*007c*/ 	.word	0x00000000
        /*0080*/ 	.short	0x0003
        /*0082*/ 	.short	0x0018
        /*0084*/ 	.byte	0x00, 0xf0, 0x11, 0x00


	//----- nvinfo : EIATTR_KPARAM_INFO
	.align		4
.L_32:
        /*0088*/ 	.byte	0x04, 0x17
        /*008a*/ 	.short	(.L_34 - .L_33)
.L_33:
        /*008c*/ 	.word	0x00000000
        /*0090*/ 	.short	0x0002
        /*0092*/ 	.short	0x0010
        /*0094*/ 	.byte	0x00, 0xf4, 0x21, 0x00


	//----- nvinfo : EIATTR_KPARAM_INFO
	.align		4
.L_34:
        /*0098*/ 	.byte	0x04, 0x17
        /*009a*/ 	.short	(.L_36 - .L_35)
.L_35:
        /*009c*/ 	.word	0x00000000
        /*00a0*/ 	.short	0x0001
        /*00a2*/ 	.short	0x0008
        /*00a4*/ 	.byte	0x00, 0xf4, 0x21, 0x00


	//----- nvinfo : EIATTR_KPARAM_INFO
	.align		4
.L_36:
        /*00a8*/ 	.byte	0x04, 0x17
        /*00aa*/ 	.short	(.L_38 - .L_37)
.L_37:
        /*00ac*/ 	.word	0x00000000
        /*00b0*/ 	.short	0x0000
        /*00b2*/ 	.short	0x0000
        /*00b4*/ 	.byte	0x00, 0xf4, 0x21, 0x00


	//----- nvinfo : EIATTR_AT_ENTRY_FRAGMENTS
	.align		4
.L_38:
        /*00b8*/ 	.byte	0x04, 0x4f
        /*00ba*/ 	.short	(.L_40 - .L_39)


	//   ....[0]....
.L_39:
        /*00bc*/ 	.word	0x00000004


	//----- nvinfo : EIATTR_RESERVED_SMEM_USED
	.align		4
.L_40:
        /*00c0*/ 	.byte	0x01, 0x41
	.zero		2


	//----- nvinfo : EIATTR_SPARSE_MMA_MASK
	.align		4
        /*00c4*/ 	.byte	0x03, 0x50
        /*00c6*/ 	.short	0x0000


	//----- nvinfo : EIATTR_TCGEN05_1CTA_USED
	.align		4
        /*00c8*/ 	.byte	0x01, 0x51
	.zero		2


	//----- nvinfo : EIATTR_MAXREG_COUNT
	.align		4
        /*00cc*/ 	.byte	0x03, 0x1b
        /*00ce*/ 	.short	0x00ff


	//----- nvinfo : EIATTR_NUM_BARRIERS
	.align		4
        /*00d0*/ 	.byte	0x02, 0x4c
        /*00d2*/ 	.byte	0x01
	.zero		1


	//----- nvinfo : EIATTR_INT_WARP_WIDE_INSTR_OFFSETS
	.align		4
        /*00d4*/ 	.byte	0x04, 0x31
        /*00d6*/ 	.short	(.L_42 - .L_41)


	//   ....[0]....
.L_41:
        /*00d8*/ 	.word	0x00001690


	//   ....[1]....
        /*00dc*/ 	.word	0x000016b0


	//   ....[2]....
        /*00e0*/ 	.word	0x00001740


	//   ....[3]....
        /*00e4*/ 	.word	0x000018f0


	//   ....[4]....
        /*00e8*/ 	.word	0x00001900


	//   ....[5]....
        /*00ec*/ 	.word	0x00001910


	//   ....[6]....
        /*00f0*/ 	.word	0x00001920


	//   ....[7]....
        /*00f4*/ 	.word	0x00001b10


	//   ....[8]....
        /*00f8*/ 	.word	0x00001b20


	//   ....[9]....
        /*00fc*/ 	.word	0x00001ca0


	//   ....[10]....
        /*0100*/ 	.word	0x00001cf0


	//   ....[11]....
        /*0104*/ 	.word	0x00001d00


	//   ....[12]....
        /*0108*/ 	.word	0x00001d30


	//   ....[13]....
        /*010c*/ 	.word	0x00001eb0


	//   ....[14]....
        /*0110*/ 	.word	0x00001ec0


	//   ....[15]....
        /*0114*/ 	.word	0x00002150


	//   ....[16]....
        /*0118*/ 	.word	0x00002160


	//   ....[17]....
        /*011c*/ 	.word	0x000025d0


	//   ....[18]....
        /*0120*/ 	.word	0x00002620


	//----- nvinfo : EIATTR_COOP_GROUP_MASK_REGIDS
	.align		4
.L_42:
        /*0124*/ 	.byte	0x04, 0x29
        /*0126*/ 	.short	(.L_44 - .L_43)


	//   ....[0]....
.L_43:
        /*0128*/ 	.word	0xffffffff


	//   ....[1]....
        /*012c*/ 	.word	0xffffffff


	//   ....[2]....
        /*0130*/ 	.word	0xffffffff


	//   ....[3]....
        /*0134*/ 	.word	0xffffffff


	//   ....[4]....
        /*0138*/ 	.word	0xffffffff


	//   ....[5]....
        /*013c*/ 	.word	0xffffffff


	//   ....[6]....
        /*0140*/ 	.word	0xffffffff


	//   ....[7]....
        /*0144*/ 	.word	0xffffffff


	//   ....[8]....
        /*0148*/ 	.word	0xffffffff


	//   ....[9]....
        /*014c*/ 	.word	0xffffffff


	//----- nvinfo : EIATTR_COOP_GROUP_INSTR_OFFSETS
	.align		4
.L_44:
        /*0150*/ 	.byte	0x04, 0x28
        /*0152*/ 	.short	(.L_46 - .L_45)


	//   ....[0]....
.L_45:
        /*0154*/ 	.word	0x00000050


	//   ....[1]....
        /*0158*/ 	.word	0x00000310


	//   ....[2]....
        /*015c*/ 	.word	0x000004f0


	//   ....[3]....
        /*0160*/ 	.word	0x00000980


	//   ....[4]....
        /*0164*/ 	.word	0x00000ac0


	//   ....[5]....
        /*0168*/ 	.word	0x00000fa0


	//   ....[6]....
        /*016c*/ 	.word	0x000010e0


	//   ....[7]....
        /*0170*/ 	.word	0x00001530


	//   ....[8]....
        /*0174*/ 	.word	0x00002460


	//   ....[9]....
        /*0178*/ 	.word	0x000026d0


	//----- nvinfo : EIATTR_VRC_CTA_INIT_COUNT
	.align		4
.L_46:
        /*017c*/ 	.byte	0x02, 0x4a
        /*017e*/ 	.byte	0x80
	.zero		1


	//----- nvinfo : EIATTR_MBARRIER_INSTR_OFFSETS
	.align		4
        /*0180*/ 	.byte	0x04, 0x39
        /*0182*/ 	.short	(.L_48 - .L_47)


	//   ....[0]....
.L_47:
        /*0184*/ 	.word	0x00001760
        /*0188*/ 	.word	0x000000ff
        /*018c*/ 	.word	0x00003000
        /*0190*/ 	.short	0x0100
        /*0192*/ 	.byte	0x08
	.zero		1


	//   ....[1]....
        /*0194*/ 	.word	0x00001770
        /*0198*/ 	.word	0x000000ff
        /*019c*/ 	.word	0x00003010
        /*01a0*/ 	.short	0x0100
        /*01a2*/ 	.byte	0x08
	.zero		1


	//   ....[2]....
        /*01a4*/ 	.word	0x00001820
        /*01a8*/ 	.word	0x000000ff
        /*01ac*/ 	.word	0x00003008
        /*01b0*/ 	.short	0x0100
        /*01b2*/ 	.byte	0x08
	.zero		1


	//   ....[3]....
        /*01b4*/ 	.word	0x00001830
        /*01b8*/ 	.word	0x000000ff
        /*01bc*/ 	.word	0x00003018
        /*01c0*/ 	.short	0x0100
        /*01c2*/ 	.byte	0x08
	.zero		1


	//   ....[4]....
        /*01c4*/ 	.word	0x00001a00
        /*01c8*/ 	.word	0x000000ff
        /*01cc*/ 	.word	0x00003000
        /*01d0*/ 	.short	0x010a
        /*01d2*/ 	.byte	0x08
	.zero		1


	//   ....[5]....
        /*01d4*/ 	.word	0x00001b70
        /*01d8*/ 	.word	0x000000ff
        /*01dc*/ 	.word	0x00003010
        /*01e0*/ 	.short	0x010a
        /*01e2*/ 	.byte	0x08
	.zero		1


	//   ....[6]....
        /*01e4*/ 	.word	0x00001da0
        /*01e8*/ 	.word	0x000000ff
        /*01ec*/ 	.word	0x00003000
        /*01f0*/ 	.short	0x010a
        /*01f2*/ 	.byte	0x09
	.zero		1


	//   ....[7]....
        /*01f4*/ 	.word	0x00001f00
        /*01f8*/ 	.word	0x000000ff
        /*01fc*/ 	.word	0x00003010
        /*0200*/ 	.short	0x010a
        /*0202*/ 	.byte	0x09
	.zero		1


	//   ....[8]....
        /*0204*/ 	.word	0x00001fd0
        /*0208*/ 	.word	0x000000ff
        /*020c*/ 	.word	0x00003000
        /*0210*/ 	.short	0x0108
        /*0212*/ 	.byte	0x08
	.zero		1


	//   ....[9]....
        /*0214*/ 	.word	0x00001fe0
        /*0218*/ 	.word	0x000000ff
        /*021c*/ 	.word	0x00003010
        /*0220*/ 	.short	0x0108
        /*0222*/ 	.byte	0x08
	.zero		1


	//   ....[10]....
        /*0224*/ 	.word	0x00002030
        /*0228*/ 	.word	0x000000ff
        /*022c*/ 	.word	0x00003008
        /*0230*/ 	.short	0x0108
        /*0232*/ 	.byte	0x08
	.zero		1


	//   ....[11]....
        /*0234*/ 	.word	0x00002040
        /*0238*/ 	.word	0x000000ff
        /*023c*/ 	.word	0x00003018
        /*0240*/ 	.short	0x0108
        /*0242*/ 	.byte	0x08
	.zero		1


	//   ....[12]....
        /*0244*/ 	.word	0x000026f0
        /*0248*/ 	.word	0x000000ff
        /*024c*/ 	.word	0x00003000
        /*0250*/ 	.short	0x010a
        /*0252*/ 	.byte	0x08
	.zero		1


	//   ....[13]....
        /*0254*/ 	.word	0x00002720
        /*0258*/ 	.word	0x000000ff
        /*025c*/ 	.word	0x00003010
        /*0260*/ 	.short	0x010a
        /*0262*/ 	.byte	0x08
	.zero		1


	//   ....[14]....
        /*0264*/ 	.word	0x00002750
        /*0268*/ 	.word	0x000000ff
        /*026c*/ 	.word	0x00003000
        /*0270*/ 	.short	0x010a
        /*0272*/ 	.byte	0x09
	.zero		1


	//   ....[15]....
        /*0274*/ 	.word	0x00002780
        /*0278*/ 	.word	0x000000ff
        /*027c*/ 	.word	0x00003010
        /*0280*/ 	.short	0x010a
        /*0282*/ 	.byte	0x09
	.zero		1


	//----- nvinfo : EIATTR_NUM_MBARRIERS
	.align		4
.L_48:
        /*0284*/ 	.byte	0x03, 0x38
        /*0286*/ 	.short	0x0004


	//----- nvinfo : EIATTR_EXIT_INSTR_OFFSETS
	.align		4
        /*0288*/ 	.byte	0x04, 0x1c
        /*028a*/ 	.short	(.L_50 - .L_49)


	//   ....[0]....
.L_49:
        /*028c*/ 	.word	0x000026e0


	//----- nvinfo : EIATTR_REQNTID
	.align		4
.L_50:
        /*0290*/ 	.byte	0x04, 0x10
        /*0292*/ 	.short	(.L_52 - .L_51)
.L_51:
        /*0294*/ 	.word	0x00000080
        /*0298*/ 	.word	0x00000001
        /*029c*/ 	.word	0x00000001


	//----- nvinfo : EIATTR_CRS_STACK_SIZE
	.align		4
.L_52:
        /*02a0*/ 	.byte	0x04, 0x1e
        /*02a2*/ 	.short	(.L_54 - .L_53)
.L_53:
        /*02a4*/ 	.word	0x00000000


	//----- nvinfo : EIATTR_CBANK_PARAM_SIZE
	.align		4
.L_54:
        /*02a8*/ 	.byte	0x03, 0x19
        /*02aa*/ 	.short	0x0050


	//----- nvinfo : EIATTR_PARAM_CBANK
	.align		4
        /*02ac*/ 	.byte	0x04, 0x0a
        /*02ae*/ 	.short	(.L_56 - .L_55)
	.align		4
.L_55:
        /*02b0*/ 	.word	index@(.nv.constant0.gluon_tcgen05)
        /*02b4*/ 	.short	0x0380
        /*02b6*/ 	.short	0x0050


	//----- nvinfo : EIATTR_SW_WAR
	.align		4
.L_56:
        /*02b8*/ 	.byte	0x04, 0x36
        /*02ba*/ 	.short	(.L_58 - .L_57)
.L_57:
        /*02bc*/ 	.word	0x00000008
.L_58:


//--------------------- .nv.compat                --------------------------
	.section	.nv.compat,"",@"SHT_CUDA_COMPAT_INFO"
	.align	4
        /*0000*/ 	.byte	0x02, 0x02, 0x02, 0x00, 0x02, 0x05, 0x05, 0x00, 0x02, 0x03, 0x03, 0x00, 0x02, 0x06, 0x01, 0x00


//--------------------- .nv.callgraph             --------------------------
	.section	.nv.callgraph,"",@"SHT_CUDA_CALLGRAPH"
	.align	4
	.sectionentsize	8
	.align		4
        /*0000*/ 	.word	0x00000000
	.align		4
        /*0004*/ 	.word	0xffffffff
	.align		4
        /*0008*/ 	.word	0x00000000
	.align		4
        /*000c*/ 	.word	0xfffffffe
	.align		4
        /*0010*/ 	.word	0x00000000
	.align		4
        /*0014*/ 	.word	0xfffffffd
	.align		4
        /*0018*/ 	.word	0x00000000
	.align		4
        /*001c*/ 	.word	0xfffffffc


//--------------------- .text.gluon_tcgen05       --------------------------
	.section	.text.gluon_tcgen05,"ax",@progbits
	.align	128
        .global         gluon_tcgen05
        .type           gluon_tcgen05,@function
        .size           gluon_tcgen05,(.L_x_78 - gluon_tcgen05)
        .other          gluon_tcgen05,@"STO_CUDA_ENTRY STV_DEFAULT"
gluon_tcgen05:
.text.gluon_tcgen05:
[----:B------:R-:W1:Y:S01]  /*0000*/  LDC R1, c[0x0][0x37c] ;  /* 0x0000df00ff017b82 */ /* 0x000e620000000800 */
[----:B------:R-:W2:Y:S02]  /*0010*/  S2R R0, SR_TID.X ;  /* 0x0000000000007919 */ /* 0x000ea40000002100 */
[----:B--2---:R-:W-:-:S13]  /*0020*/  ISETP.GE.U32.AND P2, PT, R0, 0x20, PT ;  /* 0x000000200000780c */ /* 0x004fda0003f46070 */
[----:B------:R-:W-:Y:S05]  /*0030*/  @P2 BRA `(.L_x_0) ;  /* 0x0000000000b82947 */ /* 0x000fea0003800000 */
[----:B------:R-:W2:Y:S01]  /*0040*/  S2UR UR6, SR_CgaCtaId ;  /* 0x00000000000679c3 */ /* 0x000ea20000008800 */
[----:B------:R-:W-:Y:S01]  /*0050*/  NOP ;  /* 0x0000000000007918 */ /* 0x000fe20000000000 */
[----:B------:R-:W-:Y:S02]  /*0060*/  UMOV UR4, 0x40 ;  /* 0x0000004000047882 */ /* 0x000fe40000000000 */
[----:B--2---:R-:W-:-:S09]  /*0070*/  ULEA UR4, UR6, UR4, 0x18 ;  /* 0x0000000406047291 */ /* 0x004fd2000f8ec0ff */
[----:B------:R-:W2:Y:S01]  /*0080*/  LDS.U8 R2, [UR4] ;  /* 0x00000004ff027984 */ /* 0x000ea20008000000 */
[----:B------:R-:W-:Y:S02]  /*0090*/  UMOV UR4, 0x400 ;  /* 0x0000040000047882 */ /* 0x000fe40000000000 */
[----:B------:R-:W-:Y:S01]  /*00a0*/  ULEA UR4, UR6, UR4, 0x18 ;  /* 0x0000000406047291 */ /* 0x000fe2000f8ec0ff */
[----:B--2---:R-:W-:-:S13]  /*00b0*/  ISETP.NE.AND P0, PT, R2, RZ, PT ;  /* 0x000000ff0200720c */ /* 0x004fda0003f05270 */
[----:B------:R-:W-:Y:S05]  /*00c0*/  @P0 BRA `(.L_x_1) ;  /* 0x00000000007c0947 */ /* 0x000fea0003800000 */
[----:B------:R-:W-:-:S13]  /*00d0*/  ELECT P0, URZ, PT ;  /* 0x0000000000ff782f */ /* 0x000fda0003800000 */
[----:B------:R-:W-:Y:S05]  /*00e0*/  @!P0 BRA `(.L_x_2) ;  /* 0x0000000000848947 */ /* 0x000fea0003800000 */
[----:B------:R-:W-:Y:S01]  /*00f0*/  UMOV UR5, 0x2 ;  /* 0x0000000200057882 */ /* 0x000fe20000000000 */
[----:B------:R-:W-:Y:S02]  /*0100*/  IMAD.MOV.U32 R5, RZ, RZ, 0x1 ;  /* 0x00000001ff057424 */ /* 0x000fe400078e00ff */
[----:B------:R-:W-:Y:S02]  /*0110*/  IMAD.MOV.U32 R3, RZ, RZ, 0x3 ;  /* 0x00000003ff037424 */ /* 0x000fe400078e00ff */
[----:B------:R-:W-:Y:S04]  /*0120*/  DEPBAR.LE SB2, 0x36 ;  /* 0x0000ad800000791a */ /* 0x000fe80000000000 */
[----:B------:R-:W2:Y:S02]  /*0130*/  UTCATOMSWS.FIND_AND_SET.ALIGN UP0, UR5, UR5 ;  /* 0x00000005000575e3 */ /* 0x000ea40008000800 */
[----:B--2---:R-:W-:-:S04]  /*0140*/  PLOP3.LUT P0, PT, PT, PT, UP0, 0x80, 0x8 ;  /* 0x000000000008781c */ /* 0x004fc80003f0f008 */
[----:B------:R-:W-:-:S04]  /*0150*/  SEL R2, RZ, 0xffffffff, !P0 ;  /* 0xffffffffff027807 */ /* 0x000fc80004000000 */
[----:B------:R-:W-:Y:S01]  /*0160*/  ISETP.NE.AND P0, PT, R2, RZ, PT ;  /* 0x000000ff0200720c */ /* 0x000fe20003f05270 */
[----:B------:R-:W-:-:S12]  /*0170*/  IMAD.U32 R2, RZ, RZ, UR5 ;  /* 0x00000005ff027e24 */ /* 0x000fd8000f8e00ff */
[----:B------:R-:W-:Y:S05]  /*0180*/  @P0 BRA `(.L_x_3) ;  /* 0x0000000000240947 */ /* 0x000fea0003800000 */
.L_x_4:
[----:B------:R-:W-:Y:S05]  /*0190*/  NANOSLEEP 0x64 ;  /* 0x000000640000795d */ /* 0x000fea0003800000 */
[----:B------:R-:W-:-:S05]  /*01a0*/  UMOV UR5, 0x2 ;  /* 0x0000000200057882 */ /* 0x000fca0000000000 */
[----:B------:R-:W-:Y:S04]  /*01b0*/  DEPBAR.LE SB2, 0x36 ;  /* 0x0000ad800000791a */ /* 0x000fe80000000000 */
[----:B------:R-:W2:Y:S02]  /*01c0*/  UTCATOMSWS.FIND_AND_SET.ALIGN UP0, UR5, UR5 ;  /* 0x00000005000575e3 */ /* 0x000ea40008000800 */
[----:B--2---:R-:W-:-:S04]  /*01d0*/  PLOP3.LUT P0, PT, PT, PT, UP0, 0x80, 0x8 ;  /* 0x000000000008781c */ /* 0x004fc80003f0f008 */
[----:B------:R-:W-:-:S04]  /*01e0*/  SEL R2, RZ, 0xffffffff, !P0 ;  /* 0xffffffffff027807 */ /* 0x000fc80004000000 */
[----:B------:R-:W-:Y:S01]  /*01f0*/  ISETP.NE.AND P0, PT, R2, RZ, PT ;  /* 0x000000ff0200720c */ /* 0x000fe20003f05270 */
[----:B------:R-:W-:-:S12]  /*0200*/  IMAD.U32 R2, RZ, RZ, UR5 ;  /* 0x00000005ff027e24 */ /* 0x000fd8000f8e00ff */
[----:B------:R-:W-:Y:S05]  /*0210*/  @!P0 BRA `(.L_x_4) ;  /* 0xfffffffc00dc8947 */ /* 0x000fea000383ffff */
.L_x_3:
[C---:B------:R-:W-:Y:S01]  /*0220*/  VIADD R4, R2.reuse, 0x10 ;  /* 0x0000001002047836 */ /* 0x040fe20000000000 */
[----:B------:R-:W-:Y:S01]  /*0230*/  UMOV UR5, 0x50 ;  /* 0x0000005000057882 */ /* 0x000fe20000000000 */
[----:B------:R-:W-:Y:S01]  /*0240*/  SHF.L.U32 R3, R3, R2, RZ ;  /* 0x0000000203037219 */ /* 0x000fe200000006ff */
[----:B------:R-:W-:Y:S01]  /*0250*/  ULEA UR5, UR6, UR5, 0x18 ;  /* 0x0000000506057291 */ /* 0x000fe2000f8ec0ff */
[----:B------:R-:W-:Y:S01]  /*0260*/  IMAD.SHL.U32 R2, R2, 0x20, RZ ;  /* 0x0000002002027824 */ /* 0x000fe200078e00ff */
[----:B------:R-:W-:-:S04]  /*0270*/  SHF.L.U32 R4, R5, R4, RZ ;  /* 0x0000000405047219 */ /* 0x000fc800000006ff */
[----:B------:R-:W-:-:S05]  /*0280*/  LOP3.LUT R3, R4, R3, RZ, 0xfc, !PT ;  /* 0x0000000304037212 */ /* 0x000fca00078efcff */
[----:B------:R2:W-:Y:S04]  /*0290*/  ATOMS.OR RZ, [UR5], R3 ;  /* 0x00000003ffff798c */ /* 0x0005e8000b000005 */
[----:B------:R2:W-:Y:S01]  /*02a0*/  STS [UR4], R2 ;  /* 0x00000002ff007988 */ /* 0x0005e20008000804 */
[----:B------:R-:W-:Y:S05]  /*02b0*/  BRA `(.L_x_2) ;  /* 0x0000000000107947 */ /* 0x000fea0003800000 */
.L_x_1:
[----:B------:R-:W-:Y:S01]  /*02c0*/  IMAD.MOV.U32 R3, RZ, RZ, -0x1 ;  /* 0xffffffffff037424 */ /* 0x000fe200078e00ff */
[----:B------:R-:W-:-:S04]  /*02d0*/  MOV R2, 0x300 ;  /* 0x0000030000027802 */ /* 0x000fc80000000f00 */
[----:B------:R2:W-:Y:S03]  /*02e0*/  STS [UR4], R3 ;  /* 0x00000003ff007988 */ /* 0x0005e60008000804 */
[----:B-12---:R-:W-:Y:S05]  /*02f0*/  CALL.REL.NOINC `($__internal_1_$__cuda_sm10x_tcgen05_guardrail_trap_phase_invalid_during_alloc) ;  /* 0x0000002400387944 */ /* 0x006fea0003c00000 */
.L_x_2:
[----:B------:R-:W-:Y:S05]  /*0300*/  WARPSYNC.ALL ;  /* 0x0000000000007948 */ /* 0x000fea0003800000 */
[----:B------:R-:W-:Y:S01]  /*0310*/  NOP ;  /* 0x0000000000007918 */ /* 0x000fe20000000000 */
.L_x_0:
[----:B------:R-:W3:Y:S08]  /*0320*/  S2UR UR4, SR_CgaCtaId ;  /* 0x00000000000479c3 */ /* 0x000ef00000008800 */
[----:B------:R-:W-:Y:S01]  /*0330*/  BAR.SYNC.DEFER_BLOCKING 0x0 ;  /* 0x0000000000007b1d */ /* 0x000fe20000010000 */
[----:B------:R-:W-:-:S05]  /*0340*/  LOP3.LUT R68, R0, 0x7f, RZ, 0xc0, !PT ;  /* 0x0000007f00447812 */ /* 0x000fca00078ec0ff */
[----:B------:R-:W-:Y:S02]  /*0350*/  UMOV UR8, 0x400 ;  /* 0x0000040000087882 */ /* 0x000fe40000000000 */
[----:B------:R-:W4:Y:S08]  /*0360*/  LDC R10, c[0x0][0x3a0] ;  /* 0x0000e800ff0a7b82 */ /* 0x000f300000000800 */
[----:B------:R-:W5:Y:S01]  /*0370*/  S2UR UR9, SR_CTAID.Y ;  /* 0x00000000000979c3 */ /* 0x000f620000002600 */
[----:B---3--:R-:W-:-:S09]  /*0380*/  ULEA UR8, UR4, UR8, 0x18 ;  /* 0x0000000804087291 */ /* 0x008fd2000f8ec0ff */
[----:B--2---:R-:W2:Y:S01]  /*0390*/  LDS R3, [UR8] ;  /* 0x00000008ff037984 */ /* 0x004ea20008000800 */
[----:B------:R-:W-:Y:S06]  /*03a0*/  BAR.SYNC.DEFER_BLOCKING 0x0 ;  /* 0x0000000000007b1d */ /* 0x000fec0000010000 */
[----:B------:R-:W-:Y:S05]  /*03b0*/  @P2 BRA `(.L_x_5) ;  /* 0x0000000000182947 */ /* 0x000fea0003800000 */
[----:B------:R-:W-:Y:S01]  /*03c0*/  ELECT P0, URZ, PT ;  /* 0x0000000000ff782f */ /* 0x000fe20003800000 */
[----:B------:R-:W-:Y:S01]  /*03d0*/  IMAD.MOV.U32 R2, RZ, RZ, 0x1 ;  /* 0x00000001ff027424 */ /* 0x000fe200078e00ff */
[----:B------:R-:W-:Y:S01]  /*03e0*/  UMOV UR5, 0x40 ;  /* 0x0000004000057882 */ /* 0x000fe20000000000 */
[----:B------:R-:W-:Y:S01]  /*03f0*/  UVIRTCOUNT.DEALLOC.SMPOOL 0x80 ;  /* 0x000000800000784c */ /* 0x000fe20000000000 */
[----:B------:R-:W-:-:S09]  /*0400*/  ULEA UR5, UR4, UR5, 0x18 ;  /* 0x0000000504057291 */ /* 0x000fd2000f8ec0ff */
[----:B------:R3:W-:Y:S03]  /*0410*/  @P0 STS.U8 [UR5], R2 ;  /* 0x00000002ff000988 */ /* 0x0007e60008000005 */
.L_x_5:
[----:B------:R-:W3:Y:S01]  /*0420*/  S2UR UR4, SR_CTAID.Z ;  /* 0x00000000000479c3 */ /* 0x000ee20000002700 */
[----:B------:R-:W5:Y:S01]  /*0430*/  LDCU UR5, c[0x0][0x370] ;  /* 0x00006e00ff0577ac */ /* 0x000f620008000800 */
[----:B------:R-:W-:Y:S01]  /*0440*/  ISETP.GE.U32.AND P0, PT, R68, 0x20, PT ;  /* 0x000000204400780c */ /* 0x000fe20003f06070 */
[----:B----4-:R-:W-:Y:S01]  /*0450*/  VIADD R5, R10, 0xffffffff ;  /* 0xffffffff0a057836 */ /* 0x010fe20000000000 */
[C---:B------:R-:W-:Y:S01]  /*0460*/  ISETP.NE.U32.AND P3, PT, R68.reuse, RZ, PT ;  /* 0x000000ff4400720c */ /* 0x040fe20003f65070 */
[----:B------:R-:W3:Y:S01]  /*0470*/  LDCU UR6, c[0x0][0x374] ;  /* 0x00006e80ff0677ac */ /* 0x000ee20008000800 */
[----:B------:R-:W-:Y:S01]  /*0480*/  LEA R4, R68, UR8, 0x2 ;  /* 0x0000000844047c11 */ /* 0x000fe2000f8e10ff */
[----:B------:R-:W-:Y:S01]  /*0490*/  BSSY.RECONVERGENT B0, `(.L_x_6) ;  /* 0x0000015000007945 */ /* 0x000fe20003800200 */
[----:B------:R-:W5:Y:S01]  /*04a0*/  S2UR UR7, SR_CTAID.X ;  /* 0x00000000000779c3 */ /* 0x000f620000002500 */
[----:B------:R-:W4:Y:S01]  /*04b0*/  LDCU.64 UR20, c[0x0][0x3c0] ;  /* 0x00007800ff1477ac */ /* 0x000f220008000a00 */
[----:B--2---:R-:W-:-:S05]  /*04c0*/  R2UR UR23, R3 ;  /* 0x00000000031772ca */ /* 0x004fca00000e0000 */
[----:B------:R2:W-:Y:S01]  /*04d0*/  @!P0 STS [R4], RZ ;  /* 0x000000ff04008388 */ /* 0x0005e20000000800 */
[----:B------:R-:W1:Y:S01]  /*04e0*/  LDC R6, c[0x0][0x398] ;  /* 0x0000e600ff067b82 */ /* 0x000e620000000800 */
[----:B------:R-:W-:Y:S02]  /*04f0*/  NOP ;  /* 0x0000000000007918 */ /* 0x000fe40000000000 */
[----:B------:R2:W-:Y:S01]  /*0500*/  @!P3 STS [UR8+0x20], R5 ;  /* 0x00002005ff00b988 */ /* 0x0005e20008000808 */
[----:B---3-5:R-:W-:-:S04]  /*0510*/  UIMAD UR4, UR4, UR6, UR9 ;  /* 0x00000006040472a4 */ /* 0x028fc8000f8e0209 */
[----:B------:R-:W-:-:S04]  /*0520*/  UIMAD UR4, UR4, UR5, UR7 ;  /* 0x00000005040472a4 */ /* 0x000fc8000f8e0207 */
[----:B------:R-:W-:-:S04]  /*0530*/  UIMAD UR4, UR4, 0x180, URZ ;  /* 0x00000180040478a4 */ /* 0x000fc8000f8e02ff */
[----:B----4-:R-:W-:Y:S01]  /*0540*/  UIADD3 UR24, UP0, UPT, UR4, UR20, URZ ;  /* 0x0000001404187290 */ /* 0x010fe2000ff1e0ff */
[----:B-1----:R-:W-:-:S03]  /*0550*/  VIADD R6, R6, 0xffffffff ;  /* 0xffffffff06067836 */ /* 0x002fc60000000000 */
[----:B------:R-:W-:Y:S01]  /*0560*/  ULEA.HI.X.SX32 UR25, UR4, UR21, 0x1, UP0 ;  /* 0x0000001504197291 */ /* 0x000fe200080f0eff */
[----:B--2---:R-:W-:Y:S11]  /*0570*/  @P3 BRA `(.L_x_7) ;  /* 0x0000000000183947 */ /* 0x004ff60003800000 */
[----:B------:R-:W1:Y:S01]  /*0580*/  LDS R2, [UR8+0x8] ;  /* 0x00000808ff027984 */ /* 0x000e620008000800 */
[----:B------:R-:W2:Y:S01]  /*0590*/  LDC.64 R8, c[0x0][0x380] ;  /* 0x0000e000ff087b82 */ /* 0x000ea20000000a00 */
[----:B------:R-:W-:Y:S02]  /*05a0*/  IMAD.MOV.U32 R3, RZ, RZ, 0x70 ;  /* 0x00000070ff037424 */ /* 0x000fe400078e00ff */
[----:B--2---:R2:W-:Y:S03]  /*05b0*/  STS.64 [UR8], R8 ;  /* 0x00000008ff007988 */ /* 0x0045e60008000a08 */
[----:B-1----:R-:W-:-:S05]  /*05c0*/  LOP3.LUT R2, R2, 0x10, R3, 0xd8, !PT ;  /* 0x0000001002027812 */ /* 0x002fca00078ed803 */
[----:B------:R2:W-:Y:S02]  /*05d0*/  STS [UR8+0x8], R2 ;  /* 0x00000802ff007988 */ /* 0x0005e40008000808 */
.L_x_7:
[----:B------:R-:W-:Y:S05]  /*05e0*/  BSYNC.RECONVERGENT B0 ;  /* 0x0000000000007941 */ /* 0x000fea0003800200 */
.L_x_6:
[----:B------:R-:W-:Y:S04]  /*05f0*/  BSSY.RECONVERGENT B0, `(.L_x_8) ;  /* 0x000000a000007945 */ /* 0x000fe80003800200 */
[----:B------:R-:W-:Y:S05]  /*0600*/  @P3 BRA `(.L_x_9) ;  /* 0x0000000000203947 */ /* 0x000fea0003800000 */
[----:B--2---:R-:W1:Y:S01]  /*0610*/  LDS R2, [UR8+0x34] ;  /* 0x00003408ff027984 */ /* 0x004e620008000800 */
[----:B------:R-:W-:Y:S02]  /*0620*/  IMAD.MOV.U32 R3, RZ, RZ, 0x1f000000 ;  /* 0x1f000000ff037424 */ /* 0x000fe400078e00ff */
[----:B------:R-:W-:Y:S01]  /*0630*/  @!P3 IMAD.MOV.U32 R7, RZ, RZ, 0x7f ;  /* 0x0000007fff07b424 */ /* 0x000fe200078e00ff */
[----:B------:R-:W2:Y:S02]  /*0640*/  @!P3 LDS R8, [UR8+0x38] ;  /* 0x00003808ff08b984 */ /* 0x000ea40008000800 */
[----:B-1----:R-:W-:Y:S02]  /*0650*/  LOP3.LUT R2, R2, 0xff000000, R3, 0xb8, !PT ;  /* 0xff00000002027812 */ /* 0x002fe400078eb803 */
[----:B--2---:R-:W-:-:S03]  /*0660*/  @!P3 LOP3.LUT R3, R8, 0xff, R7, 0xb8, !PT ;  /* 0x000000ff0803b812 */ /* 0x004fc600078eb807 */
[----:B------:R1:W-:Y:S04]  /*0670*/  STS [UR8+0x34], R2 ;  /* 0x00003402ff007988 */ /* 0x0003e80008000808 */
[----:B------:R1:W-:Y:S02]  /*0680*/  @!P3 STS [UR8+0x38], R3 ;  /* 0x00003803ff00b988 */ /* 0x0003e40008000808 */
.L_x_9:
[----:B------:R-:W-:Y:S05]  /*0690*/  BSYNC.RECONVERGENT B0 ;  /* 0x0000000000007941 */ /* 0x000fea0003800200 */
.L_x_8:
[----:B------:R-:W-:Y:S04]  /*06a0*/  BSSY.RECONVERGENT B0, `(.L_x_10) ;  /* 0x000000a000007945 */ /* 0x000fe80003800200 */
[----:B------:R-:W-:Y:S05]  /*06b0*/  @P3 BRA `(.L_x_11) ;  /* 0x0000000000203947 */ /* 0x000fea0003800000 */
[----:B-12---:R-:W1:Y:S01]  /*06c0*/  LDS R2, [UR8+0x1c] ;  /* 0x00001c08ff027984 */ /* 0x006e620008000800 */
[----:B------:R-:W2:Y:S03]  /*06d0*/  LDC.64 R8, c[0x0][0x3a8] ;  /* 0x0000ea00ff087b82 */ /* 0x000ea60000000a00 */
[----:B------:R3:W-:Y:S01]  /*06e0*/  STS [UR8+0x24], R6 ;  /* 0x00002406ff007988 */ /* 0x0007e20008000808 */
[--C-:B--2---:R-:W-:Y:S02]  /*06f0*/  SHF.R.U32.HI R7, RZ, 0x4, R9.reuse ;  /* 0x00000004ff077819 */ /* 0x104fe40000011609 */
[----:B------:R-:W-:-:S05]  /*0700*/  SHF.R.U64 R3, R8, 0x4, R9 ;  /* 0x0000000408037819 */ /* 0x000fca0000001209 */
[----:B------:R3:W-:Y:S01]  /*0710*/  STS [UR8+0xc], R3 ;  /* 0x00000c03ff007988 */ /* 0x0007e20008000808 */
[----:B-1----:R-:W-:-:S05]  /*0720*/  LOP3.LUT R2, R2, 0xf, R7, 0xb8, !PT ;  /* 0x0000000f02027812 */ /* 0x002fca00078eb807 */
[----:B------:R3:W-:Y:S02]  /*0730*/  STS [UR8+0x1c], R2 ;  /* 0x00001c02ff007988 */ /* 0x0007e40008000808 */
.L_x_11:
[----:B------:R-:W-:Y:S05]  /*0740*/  BSYNC.RECONVERGENT B0 ;  /* 0x0000000000007941 */ /* 0x000fea0003800200 */
.L_x_10:
[----:B------:R-:W-:Y:S04]  /*0750*/  BSSY.RECONVERGENT B1, `(.L_x_12) ;  /* 0x000001d000017945 */ /* 0x000fe80003800200 */
[----:B------:R-:W-:Y:S04]  /*0760*/  BSSY.RELIABLE B0, `(.L_x_13) ;  /* 0x0000018000007945 */ /* 0x000fe80003800100 */
[----:B------:R-:W-:Y:S05]  /*0770*/  @P3 BRA `(.L_x_14) ;  /* 0x00000000001c3947 */ /* 0x000fea0003800000 */
[----:B-123--:R-:W1:Y:S02]  /*0780*/  LDS R2, [UR8+0x34] ;  /* 0x00003408ff027984 */ /* 0x00ee640008000800 */
[----:B-1----:R-:W-:-:S05]  /*0790*/  LOP3.LUT R2, R2, 0x7, RZ, 0xb8, !PT ;  /* 0x0000000702027812 */ /* 0x002fca00078eb8ff */
[----:B------:R1:W-:Y:S01]  /*07a0*/  STS [UR8+0x34], R2 ;  /* 0x00003402ff007988 */ /* 0x0003e20008000808 */
[----:B------:R-:W-:Y:S05]  /*07b0*/  @P3 BRA `(.L_x_15) ;  /* 0x00000000001c3947 */ /* 0x000fea0003800000 */
[----:B-1----:R-:W1:Y:S02]  /*07c0*/  LDS R2, [UR8+0x34] ;  /* 0x00003408ff027984 */ /* 0x002e640008000800 */
[----:B-1----:R-:W-:-:S05]  /*07d0*/  LOP3.LUT R2, R2, 0x38, RZ, 0xb8, !PT ;  /* 0x0000003802027812 */ /* 0x002fca00078eb8ff */
[----:B------:R4:W-:Y:S02]  /*07e0*/  STS [UR8+0x34], R2 ;  /* 0x00003402ff007988 */ /* 0x0009e40008000808 */
.L_x_14:
[----:B------:R-:W-:Y:S05]  /*07f0*/  @P3 BRA `(.L_x_16) ;  /* 0x00000000001c3947 */ /* 0x000fea0003800000 */
[----:B-1234-:R-:W1:Y:S02]  /*0800*/  LDS R2, [UR8+0x8] ;  /* 0x00000808ff027984 */ /* 0x01ee640008000800 */
[----:B-1----:R-:W-:-:S05]  /*0810*/  LOP3.LUT R2, R2, 0x780, RZ, 0xb8, !PT ;  /* 0x0000078002027812 */ /* 0x002fca00078eb8ff */
[----:B------:R2:W-:Y:S02]  /*0820*/  STS [UR8+0x8], R2 ;  /* 0x00000802ff007988 */ /* 0x0005e40008000808 */
.L_x_15:
[----:B------:R-:W-:Y:S05]  /*0830*/  @P3 BRA `(.L_x_17) ;  /* 0x0000000000283947 */ /* 0x000fea0003800000 */
[----:B-12---:R-:W1:Y:S02]  /*0840*/  LDS R2, [UR8+0x8] ;  /* 0x00000808ff027984 */ /* 0x006e640008000800 */
[----:B-1----:R-:W-:-:S05]  /*0850*/  LOP3.LUT R2, R2, 0x1800, RZ, 0xb8, !PT ;  /* 0x0000180002027812 */ /* 0x002fca00078eb8ff */
[----:B------:R5:W-:Y:S02]  /*0860*/  STS [UR8+0x8], R2 ;  /* 0x00000802ff007988 */ /* 0x000be40008000808 */
.L_x_16:
[----:B------:R-:W-:Y:S05]  /*0870*/  @P3 BREAK.RELIABLE B0 ;  /* 0x0000000000003942 */ /* 0x000fea0003800100 */
[----:B------:R-:W-:Y:S05]  /*0880*/  @P3 BRA `(.L_x_18) ;  /* 0x0000000000243947 */ /* 0x000fea0003800000 */
[----:B-1-3--:R-:W1:Y:S01]  /*0890*/  LDS R3, [UR8+0x8] ;  /* 0x00000808ff037984 */ /* 0x00ae620008000800 */
[----:B--2-45:R-:W-:-:S05]  /*08a0*/  IMAD.MOV.U32 R2, RZ, RZ, 0x6000 ;  /* 0x00006000ff027424 */ /* 0x034fca00078e00ff */
[----:B-1----:R-:W-:-:S04]  /*08b0*/  LOP3.LUT R2, R3, 0x2000, R2, 0xd8, !PT ;  /* 0x0000200003027812 */ /* 0x002fc800078ed802 */
[----:B------:R-:W-:-:S05]  /*08c0*/  LOP3.LUT R2, R2, 0x400000, RZ, 0xb8, !PT ;  /* 0x0040000002027812 */ /* 0x000fca00078eb8ff */
[----:B------:R3:W-:Y:S02]  /*08d0*/  STS [UR8+0x8], R2 ;  /* 0x00000802ff007988 */ /* 0x0007e40008000808 */
.L_x_17:
[----:B------:R-:W-:Y:S05]  /*08e0*/  BSYNC.RELIABLE B0 ;  /* 0x0000000000007941 */ /* 0x000fea0003800100 */
.L_x_13:
[----:B-123--:R-:W1:Y:S02]  /*08f0*/  @!P3 LDS R2, [UR8+0x8] ;  /* 0x00000808ff02b984 */ /* 0x00ee640008000800 */
[----:B-1----:R-:W-:-:S05]  /*0900*/  @!P3 LOP3.LUT R2, R2, 0x8000, RZ, 0xb8, !PT ;  /* 0x000080000202b812 */ /* 0x002fca00078eb8ff */
[----:B------:R1:W-:Y:S02]  /*0910*/  @!P3 STS [UR8+0x8], R2 ;  /* 0x00000802ff00b988 */ /* 0x0003e40008000808 */
.L_x_18:
[----:B------:R-:W-:Y:S05]  /*0920*/  BSYNC.RECONVERGENT B1 ;  /* 0x0000000000017941 */ /* 0x000fea0003800200 */
.L_x_12:
[----:B------:R-:W-:Y:S05]  /*0930*/  WARPSYNC.ALL ;  /* 0x0000000000007948 */ /* 0x000fea0003800000 */
[----:B------:R-:W-:Y:S01]  /*0940*/  NOP ;  /* 0x0000000000007918 */ /* 0x000fe20000000000 */
[----:B------:R-:W-:Y:S05]  /*0950*/  @P0 BRA `(.L_x_19) ;  /* 0x0000000000300947 */ /* 0x000fea0003800000 */
[----:B-12345:R-:W1:Y:S01]  /*0960*/  S2R R2, SR_LANEID ;  /* 0x0000000000027919 */ /* 0x03ee620000000000 */
[----:B------:R-:W-:Y:S05]  /*0970*/  WARPSYNC.ALL ;  /* 0x0000000000007948 */ /* 0x000fea0003800000 */
[----:B------:R-:W-:Y:S01]  /*0980*/  NOP ;  /* 0x0000000000007918 */ /* 0x000fe20000000000 */
[----:B-1----:R-:W-:-:S05]  /*0990*/  IMAD.SHL.U32 R7, R2, 0x4, RZ ;  /* 0x0000000402077824 */ /* 0x002fca00078e00ff */
[----:B------:R-:W1:Y:S01]  /*09a0*/  LDS R9, [R7+UR8] ;  /* 0x0000000807097984 */ /* 0x000e620008000800 */
[----:B------:R-:W-:-:S05]  /*09b0*/  IADD3 R2, P1, PT, R7, UR24, RZ ;  /* 0x0000001807027c10 */ /* 0x000fca000ff3e0ff */
[----:B------:R-:W-:-:S05]  /*09c0*/  IMAD.X R3, RZ, RZ, UR25, P1 ;  /* 0x00000019ff037e24 */ /* 0x000fca00088e06ff */
[----:B-1----:R1:W2:Y:S01]  /*09d0*/  ATOMG.E.EXCH.STRONG.GPU PT, RZ, [R2], R9 ;  /* 0x0000000902ff73a8 */ /* 0x0022a200041ee100 */
[----:B------:R-:W-:-:S04]  /*09e0*/  DEPBAR {5,4,3,2,1,0} ;  /* 0x0000003f0000791a */ /* 0x000fc80000000000 */
[----:B------:R-:W3:Y:S02]  /*09f0*/  CCTL.E.C.LDCU.IV.DEEP [UR24] ;  /* 0x0000000018007540 */ /* 0x000ee40009c08000 */
[----:B---3--:R1:W-:Y:S01]  /*0a00*/  UTMACCTL.IV [UR24] ;  /* 0x00000000180079b9 */ /* 0x0083e20008000000 */
[----:B------:R-:W-:Y:S01]  /*0a10*/  NOP ;  /* 0x0000000000007918 */ /* 0x000fe20000000000 */
.L_x_19:
[----:B------:R-:W-:Y:S05]  /*0a20*/  @P0 BRA `(.L_x_20) ;  /* 0x00000000000c0947 */ /* 0x000fea0003800000 */
[----:B------:R0:W-:Y:S01]  /*0a30*/  UTMACMDFLUSH ;  /* 0x00000000000079b7 */ /* 0x0001e20000000000 */
[----:B------:R-:W-:Y:S05]  /*0a40*/  @P0 BRA `(.L_x_20) ;  /* 0x0000000000040947 */ /* 0x000fea0003800000 */
[----:B------:R-:W-:-:S04]  /*0a50*/  DEPBAR.LE SB0, 0x0 ;  /* 0x000080000000791a */ /* 0x000fc80000000000 */
.L_x_20:
[----:B------:R-:W-:Y:S05]  /*0a60*/  WARPSYNC.ALL ;  /* 0x0000000000007948 */ /* 0x000fea0003800000 */
[----:B------:R-:W-:Y:S01]  /*0a70*/  NOP ;  /* 0x0000000000007918 */ /* 0x000fe20000000000 */
[----:B--2---:R-:W-:Y:S06]  /*0a80*/  BAR.SYNC.DEFER_BLOCKING 0x0 ;  /* 0x0000000000007b1d */ /* 0x004fec0000010000 */
[----:B------:R-:W-:Y:S02]  /*0a90*/  BSSY.RECONVERGENT B1, `(.L_x_21) ;  /* 0x000000b000017945 */ /* 0x000fe40003800200 */
[----:B------:R-:W-:Y:S06]  /*0aa0*/  BAR.SYNC.DEFER_BLOCKING 0x0 ;  /* 0x0000000000007b1d */ /* 0x000fec0000010000 */
[----:B------:R2:W-:Y:S01]  /*0ab0*/  @!P0 STS [R4], RZ ;  /* 0x000000ff04008388 */ /* 0x0005e20000000800 */
[----:B------:R-:W-:Y:S01]  /*0ac0*/  NOP ;  /* 0x0000000000007918 */ /* 0x000fe20000000000 */
[----:B------:R-:W-:Y:S05]  /*0ad0*/  @P3 BRA `(.L_x_22) ;  /* 0x0000000000183947 */ /* 0x000fea0003800000 */
[----:B-1-345:R-:W1:Y:S01]  /*0ae0*/  LDS R2, [UR8+0x8] ;  /* 0x00000808ff027984 */ /* 0x03ae620008000800 */
[----:B------:R-:W3:Y:S01]  /*0af0*/  LDC.64 R8, c[0x0][0x388] ;  /* 0x0000e200ff087b82 */ /* 0x000ee20000000a00 */
[----:B------:R-:W-:Y:S02]  /*0b00*/  IMAD.MOV.U32 R3, RZ, RZ, 0x70 ;  /* 0x00000070ff037424 */ /* 0x000fe400078e00ff */
[----:B---3--:R3:W-:Y:S03]  /*0b10*/  STS.64 [UR8], R8 ;  /* 0x00000008ff007988 */ /* 0x0087e60008000a08 */
[----:B-1----:R-:W-:-:S05]  /*0b20*/  LOP3.LUT R2, R2, 0x10, R3, 0xd8, !PT ;  /* 0x0000001002027812 */ /* 0x002fca00078ed803 */
[----:B------:R3:W-:Y:S02]  /*0b30*/  STS [UR8+0x8], R2 ;  /* 0x00000802ff007988 */ /* 0x0007e40008000808 */
.L_x_22:
[----:B-1----:R-:W-:Y:S05]  /*0b40*/  BSYNC.RECONVERGENT B1 ;  /* 0x0000000000017941 */ /* 0x002fea0003800200 */
.L_x_21:
[----:B------:R-:W-:Y:S04]  /*0b50*/  BSSY.RECONVERGENT B2, `(.L_x_23) ;  /* 0x000000f000027945 */ /* 0x000fe80003800200 */
[----:B------:R-:W-:Y:S04]  /*0b60*/  BSSY.RELIABLE B1, `(.L_x_24) ;  /* 0x000000c000017945 */ /* 0x000fe80003800100 */
[----:B------:R-:W-:Y:S05]  /*0b70*/  @P3 BRA `(.L_x_25) ;  /* 0x0000000000283947 */ /* 0x000fea0003800000 */
[----:B---345:R-:W1:Y:S01]  /*0b80*/  LDS R2, [UR8+0x34] ;  /* 0x00003408ff027984 */ /* 0x038e620008000800 */
[----:B------:R-:W-:Y:S01]  /*0b90*/  IMAD.MOV.U32 R3, RZ, RZ, 0x1f000000 ;  /* 0x1f000000ff037424 */ /* 0x000fe200078e00ff */
[----:B------:R-:W-:Y:S05]  /*0ba0*/  @P3 BREAK.RELIABLE B1 ;  /* 0x0000000000013942 */ /* 0x000fea0003800100 */
[----:B-1----:R-:W-:-:S05]  /*0bb0*/  LOP3.LUT R2, R2, 0xff000000, R3, 0xb8, !PT ;  /* 0xff00000002027812 */ /* 0x002fca00078eb803 */
[----:B------:R1:W-:Y:S01]  /*0bc0*/  STS [UR8+0x34], R2 ;  /* 0x00003402ff007988 */ /* 0x0003e20008000808 */
[----:B------:R-:W-:Y:S05]  /*0bd0*/  @P3 BRA `(.L_x_26) ;  /* 0x0000000000183947 */ /* 0x000fea0003800000 */
[----:B------:R-:W3:Y:S01]  /*0be0*/  LDS R3, [UR8+0x38] ;  /* 0x00003808ff037984 */ /* 0x000ee20008000800 */
[----:B-1----:R-:W-:-:S05]  /*0bf0*/  IMAD.MOV.U32 R2, RZ, RZ, 0x3f ;  /* 0x0000003fff027424 */ /* 0x002fca00078e00ff */
[----:B---3--:R-:W-:-:S05]  /*0c00*/  LOP3.LUT R2, R3, 0xff, R2, 0xb8, !PT ;  /* 0x000000ff03027812 */ /* 0x008fca00078eb802 */
[----:B------:R1:W-:Y:S02]  /*0c10*/  STS [UR8+0x38], R2 ;  /* 0x00003802ff007988 */ /* 0x0003e40008000808 */
.L_x_25:
[----:B------:R-:W-:Y:S05]  /*0c20*/  BSYNC.RELIABLE B1 ;  /* 0x0000000000017941 */ /* 0x000fea0003800100 */
.L_x_24:
[----:B------:R1:W-:Y:S02]  /*0c30*/  @!P3 STS [UR8+0x20], R5 ;  /* 0x00002005ff00b988 */ /* 0x0003e40008000808 */
.L_x_26:
[----:B------:R-:W-:Y:S05]  /*0c40*/  BSYNC.RECONVERGENT B2 ;  /* 0x0000000000027941 */ /* 0x000fea0003800200 */
.L_x_23:
[----:B------:R-:W-:Y:S05]  /*0c50*/  WARPSYNC.ALL ;  /* 0x0000000000007948 */ /* 0x000fea0003800000 */
[----:B------:R-:W-:Y:S01]  /*0c60*/  NOP ;  /* 0x0000000000007918 */ /* 0x000fe20000000000 */
[----:B-1----:R-:W1:Y:S01]  /*0c70*/  LDC R5, c[0x0][0x39c] ;  /* 0x0000e700ff057b82 */ /* 0x002e620000000800 */
[----:B------:R-:W-:Y:S01]  /*0c80*/  BSSY.RECONVERGENT B2, `(.L_x_27) ;  /* 0x000000b000027945 */ /* 0x000fe20003800200 */
[----:B-1----:R-:W-:-:S03]  /*0c90*/  VIADD R5, R5, 0xffffffff ;  /* 0xffffffff05057836 */ /* 0x002fc60000000000 */
[----:B------:R-:W-:Y:S05]  /*0ca0*/  @P3 BRA `(.L_x_28) ;  /* 0x0000000000203947 */ /* 0x000fea0003800000 */
[----:B---345:R-:W1:Y:S01]  /*0cb0*/  LDS R2, [UR8+0x1c] ;  /* 0x00001c08ff027984 */ /* 0x038e620008000800 */
[----:B------:R-:W3:Y:S03]  /*0cc0*/  LDC.64 R8, c[0x0][0x3b0] ;  /* 0x0000ec00ff087b82 */ /* 0x000ee60000000a00 */
[----:B------:R4:W-:Y:S01]  /*0cd0*/  STS [UR8+0x24], R5 ;  /* 0x00002405ff007988 */ /* 0x0009e20008000808 */
[--C-:B---3--:R-:W-:Y:S02]  /*0ce0*/  SHF.R.U32.HI R7, RZ, 0x4, R9.reuse ;  /* 0x00000004ff077819 */ /* 0x108fe40000011609 */
[----:B------:R-:W-:-:S05]  /*0cf0*/  SHF.R.U64 R3, R8, 0x4, R9 ;  /* 0x0000000408037819 */ /* 0x000fca0000001209 */
[----:B------:R4:W-:Y:S01]  /*0d00*/  STS [UR8+0xc], R3 ;  /* 0x00000c03ff007988 */ /* 0x0009e20008000808 */
[----:B-1----:R-:W-:-:S05]  /*0d10*/  LOP3.LUT R2, R2, 0xf, R7, 0xb8, !PT ;  /* 0x0000000f02027812 */ /* 0x002fca00078eb807 */
[----:B------:R4:W-:Y:S02]  /*0d20*/  STS [UR8+0x1c], R2 ;  /* 0x00001c02ff007988 */ /* 0x0009e40008000808 */
.L_x_28:
[----:B------:R-:W-:Y:S05]  /*0d30*/  BSYNC.RECONVERGENT B2 ;  /* 0x0000000000027941 */ /* 0x000fea0003800200 */
.L_x_27:
[----:B------:R-:W-:Y:S04]  /*0d40*/  BSSY.RECONVERGENT B3, `(.L_x_29) ;  /* 0x000001d000037945 */ /* 0x000fe80003800200 */
[----:B------:R-:W-:Y:S04]  /*0d50*/  BSSY.RELIABLE B2, `(.L_x_30) ;  /* 0x0000018000027945 */ /* 0x000fe80003800100 */
[----:B------:R-:W-:Y:S05]  /*0d60*/  @P3 BRA `(.L_x_31) ;  /* 0x00000000001c3947 */ /* 0x000fea0003800000 */
[----:B---345:R-:W1:Y:S02]  /*0d70*/  LDS R2, [UR8+0x34] ;  /* 0x00003408ff027984 */ /* 0x038e640008000800 */
[----:B-1----:R-:W-:-:S05]  /*0d80*/  LOP3.LUT R2, R2, 0x7, RZ, 0xb8, !PT ;  /* 0x0000000702027812 */ /* 0x002fca00078eb8ff */
[----:B------:R1:W-:Y:S01]  /*0d90*/  STS [UR8+0x34], R2 ;  /* 0x00003402ff007988 */ /* 0x0003e20008000808 */
[----:B------:R-:W-:Y:S05]  /*0da0*/  @P3 BRA `(.L_x_32) ;  /* 0x00000000001c3947 */ /* 0x000fea0003800000 */
[----:B-1----:R-:W1:Y:S02]  /*0db0*/  LDS R2, [UR8+0x34] ;  /* 0x00003408ff027984 */ /* 0x002e640008000800 */
[----:B-1----:R-:W-:-:S05]  /*0dc0*/  LOP3.LUT R2, R2, 0x38, RZ, 0xb8, !PT ;  /* 0x0000003802027812 */ /* 0x002fca00078eb8ff */
[----:B------:R1:W-:Y:S02]  /*0dd0*/  STS [UR8+0x34], R2 ;  /* 0x00003402ff007988 */ /* 0x0003e40008000808 */
.L_x_31:
[----:B------:R-:W-:Y:S05]  /*0de0*/  @P3 BRA `(.L_x_33) ;  /* 0x00000000001c3947 */ /* 0x000fea0003800000 */
[----:B-1-345:R-:W1:Y:S02]  /*0df0*/  LDS R2, [UR8+0x8] ;  /* 0x00000808ff027984 */ /* 0x03ae640008000800 */
[----:B-1----:R-:W-:-:S05]  /*0e00*/  LOP3.LUT R2, R2, 0x780, RZ, 0xb8, !PT ;  /* 0x0000078002027812 */ /* 0x002fca00078eb8ff */
[----:B------:R3:W-:Y:S02]  /*0e10*/  STS [UR8+0x8], R2 ;  /* 0x00000802ff007988 */ /* 0x0007e40008000808 */
.L_x_32:
[----:B------:R-:W-:Y:S05]  /*0e20*/  @P3 BRA `(.L_x_34) ;  /* 0x0000000000283947 */ /* 0x000fea0003800000 */
[----:B-1-3--:R-:W1:Y:S02]  /*0e30*/  LDS R2, [UR8+0x8] ;  /* 0x00000808ff027984 */ /* 0x00ae640008000800 */
[----:B-1----:R-:W-:-:S05]  /*0e40*/  LOP3.LUT R2, R2, 0x1800, RZ, 0xb8, !PT ;  /* 0x0000180002027812 */ /* 0x002fca00078eb8ff */
[----:B------:R1:W-:Y:S02]  /*0e50*/  STS [UR8+0x8], R2 ;  /* 0x00000802ff007988 */ /* 0x0003e40008000808 */
.L_x_33:
[----:B------:R-:W-:Y:S05]  /*0e60*/  @P3 BREAK.RELIABLE B2 ;  /* 0x0000000000023942 */ /* 0x000fea0003800100 */
[----:B------:R-:W-:Y:S05]  /*0e70*/  @P3 BRA `(.L_x_35) ;  /* 0x0000000000243947 */ /* 0x000fea0003800000 */
[----:B-1-345:R-:W1:Y:S01]  /*0e80*/  LDS R2, [UR8+0x8] ;  /* 0x00000808ff027984 */ /* 0x03ae620008000800 */
[----:B------:R-:W-:-:S05]  /*0e90*/  IMAD.MOV.U32 R3, RZ, RZ, 0x6000 ;  /* 0x00006000ff037424 */ /* 0x000fca00078e00ff */
[----:B-1----:R-:W-:-:S04]  /*0ea0*/  LOP3.LUT R2, R2, 0x2000, R3, 0xd8, !PT ;  /* 0x0000200002027812 */ /* 0x002fc800078ed803 */
[----:B------:R-:W-:-:S05]  /*0eb0*/  LOP3.LUT R2, R2, 0x400000, RZ, 0xb8, !PT ;  /* 0x0040000002027812 */ /* 0x000fca00078eb8ff */
[----:B------:R4:W-:Y:S02]  /*0ec0*/  STS [UR8+0x8], R2 ;  /* 0x00000802ff007988 */ /* 0x0009e40008000808 */
.L_x_34:
[----:B------:R-:W-:Y:S05]  /*0ed0*/  BSYNC.RELIABLE B2 ;  /* 0x0000000000027941 */ /* 0x000fea0003800100 */
.L_x_30:
[----:B-1-34-:R-:W1:Y:S02]  /*0ee0*/  @!P3 LDS R2, [UR8+0x8] ;  /* 0x00000808ff02b984 */ /* 0x01ae640008000800 */
[----:B-1----:R-:W-:-:S05]  /*0ef0*/  @!P3 LOP3.LUT R2, R2, 0x8000, RZ, 0xb8, !PT ;  /* 0x000080000202b812 */ /* 0x002fca00078eb8ff */
[----:B------:R1:W-:Y:S02]  /*0f00*/  @!P3 STS [UR8+0x8], R2 ;  /* 0x00000802ff00b988 */ /* 0x0003e40008000808 */
.L_x_35:
[----:B------:R-:W-:Y:S05]  /*0f10*/  BSYNC.RECONVERGENT B3 ;  /* 0x0000000000037941 */ /* 0x000fea0003800200 */
.L_x_29:
[----:B------:R-:W-:Y:S05]  /*0f20*/  WARPSYNC.ALL ;  /* 0x0000000000007948 */ /* 0x000fea0003800000 */
[----:B------:R-:W-:Y:S01]  /*0f30*/  NOP ;  /* 0x0000000000007918 */ /* 0x000fe20000000000 */
[----:B------:R-:W-:-:S04]  /*0f40*/  UIADD3 UR5, UPT, UPT, UR4, 0x80, URZ ;  /* 0x0000008004057890 */ /* 0x000fc8000fffe0ff */
[----:B------:R-:W-:-:S04]  /*0f50*/  UIADD3 UR26, UP0, UPT, UR5, UR20, URZ ;  /* 0x00000014051a7290 */ /* 0x000fc8000ff1e0ff */
[----:B------:R-:W-:Y:S01]  /*0f60*/  ULEA.HI.X.SX32 UR27, UR5, UR21, 0x1, UP0 ;  /* 0x00000015051b7291 */ /* 0x000fe200080f0eff */
[----:B------:R-:W-:Y:S11]  /*0f70*/  @P0 BRA `(.L_x_36) ;  /* 0x0000000000300947 */ /* 0x000ff60003800000 */
[----:B-1-345:R-:W1:Y:S01]  /*0f80*/  S2R R2, SR_LANEID ;  /* 0x0000000000027919 */ /* 0x03ae620000000000 */
[----:B------:R-:W-:Y:S05]  /*0f90*/  WARPSYNC.ALL ;  /* 0x0000000000007948 */ /* 0x000fea0003800000 */
[----:B------:R-:W-:Y:S01]  /*0fa0*/  NOP ;  /* 0x0000000000007918 */ /* 0x000fe20000000000 */
[----:B-1----:R-:W-:-:S05]  /*0fb0*/  IMAD.SHL.U32 R8, R2, 0x4, RZ ;  /* 0x0000000402087824 */ /* 0x002fca00078e00ff */
[----:B------:R-:W1:Y:S01]  /*0fc0*/  LDS R7, [R8+UR8] ;  /* 0x0000000808077984 */ /* 0x000e620008000800 */
[----:B------:R-:W-:-:S05]  /*0fd0*/  IADD3 R2, P1, PT, R8, UR26, RZ ;  /* 0x0000001a08027c10 */ /* 0x000fca000ff3e0ff */
[----:B------:R-:W-:-:S05]  /*0fe0*/  IMAD.X R3, RZ, RZ, UR27, P1 ;  /* 0x0000001bff037e24 */ /* 0x000fca00088e06ff */
[----:B-1----:R1:W3:Y:S01]  /*0ff0*/  ATOMG.E.EXCH.STRONG.GPU PT, RZ, [R2], R7 ;  /* 0x0000000702ff73a8 */ /* 0x0022e200041ee100 */
[----:B------:R-:W-:-:S04]  /*1000*/  DEPBAR {5,4,3,2,1,0} ;  /* 0x0000003f0000791a */ /* 0x000fc80000000000 */
[----:B------:R-:W4:Y:S02]  /*1010*/  CCTL.E.C.LDCU.IV.DEEP [UR26] ;  /* 0x000000001a007540 */ /* 0x000f240009c08000 */
[----:B----4-:R1:W-:Y:S01]  /*1020*/  UTMACCTL.IV [UR26] ;  /* 0x000000001a0079b9 */ /* 0x0103e20008000000 */
[----:B------:R-:W-:Y:S01]  /*1030*/  NOP ;  /* 0x0000000000007918 */ /* 0x000fe20000000000 */
.L_x_36:
[----:B------:R-:W-:Y:S05]  /*1040*/  @P0 BRA `(.L_x_37) ;  /* 0x00000000000c0947 */ /* 0x000fea0003800000 */
[----:B------:R0:W-:Y:S01]  /*1050*/  UTMACMDFLUSH ;  /* 0x00000000000079b7 */ /* 0x0001e20000000000 */
[----:B------:R-:W-:Y:S05]  /*1060*/  @P0 BRA `(.L_x_37) ;  /* 0x0000000000040947 */ /* 0x000fea0003800000 */
[----:B------:R-:W-:-:S04]  /*1070*/  DEPBAR.LE SB0, 0x0 ;  /* 0x000080000000791a */ /* 0x000fc80000000000 */
.L_x_37:
[----:B------:R-:W-:Y:S05]  /*1080*/  WARPSYNC.ALL ;  /* 0x0000000000007948 */ /* 0x000fea0003800000 */
[----:B------:R-:W-:Y:S01]  /*1090*/  NOP ;  /* 0x0000000000007918 */ /* 0x000fe20000000000 */
[----:B---3--:R-:W-:Y:S06]  /*10a0*/  BAR.SYNC.DEFER_BLOCKING 0x0 ;  /* 0x0000000000007b1d */ /* 0x008fec0000010000 */
[----:B------:R-:W-:Y:S02]  /*10b0*/  BSSY.RECONVERGENT B3, `(.L_x_38) ;  /* 0x000000b000037945 */ /* 0x000fe40003800200 */
[----:B------:R-:W-:Y:S06]  /*10c0*/  BAR.SYNC.DEFER_BLOCKING 0x0 ;  /* 0x0000000000007b1d */ /* 0x000fec0000010000 */
[----:B------:R3:W-:Y:S01]  /*10d0*/  @!P0 STS [R4], RZ ;  /* 0x000000ff04008388 */ /* 0x0007e20000000800 */
[----:B------:R-:W-:Y:S01]  /*10e0*/  NOP ;  /* 0x0000000000007918 */ /* 0x000fe20000000000 */
[----:B------:R-:W-:Y:S05]  /*10f0*/  @P3 BRA `(.L_x_39) ;  /* 0x0000000000183947 */ /* 0x000fea0003800000 */
[----:B-1--45:R-:W1:Y:S01]  /*1100*/  LDS R2, [UR8+0x8] ;  /* 0x00000808ff027984 */ /* 0x032e620008000800 */
[----:B------:R-:W4:Y:S01]  /*1110*/  LDC.64 R8, c[0x0][0x390] ;  /* 0x0000e400ff087b82 */ /* 0x000f220000000a00 */
[----:B------:R-:W-:Y:S02]  /*1120*/  IMAD.MOV.U32 R3, RZ, RZ, 0x70 ;  /* 0x00000070ff037424 */ /* 0x000fe400078e00ff */
[----:B----4-:R4:W-:Y:S03]  /*1130*/  STS.64 [UR8], R8 ;  /* 0x00000008ff007988 */ /* 0x0109e60008000a08 */
[----:B-1----:R-:W-:-:S05]  /*1140*/  LOP3.LUT R2, R2, 0x10, R3, 0xd8, !PT ;  /* 0x0000001002027812 */ /* 0x002fca00078ed803 */
[----:B------:R4:W-:Y:S02]  /*1150*/  STS [UR8+0x8], R2 ;  /* 0x00000802ff007988 */ /* 0x0009e40008000808 */
.L_x_39:
[----:B-1----:R-:W-:Y:S05]  /*1160*/  BSYNC.RECONVERGENT B3 ;  /* 0x0000000000037941 */ /* 0x002fea0003800200 */
.L_x_38:
[----:B------:R-:W-:Y:S04]  /*1170*/  BSSY.RECONVERGENT B4, `(.L_x_40) ;  /* 0x0000033000047945 */ /* 0x000fe80003800200 */
[----:B------:R-:W-:Y:S04]  /*1180*/  BSSY.RELIABLE B3, `(.L_x_41) ;  /* 0x000002e000037945 */ /* 0x000fe80003800100 */
[----:B------:R-:W-:Y:S05]  /*1190*/  @P3 BRA `(.L_x_42) ;  /* 0x0000000000243947 */ /* 0x000fea0003800000 */
[----:B----45:R-:W1:Y:S01]  /*11a0*/  LDS R2, [UR8+0x34] ;  /* 0x00003408ff027984 */ /* 0x030e620008000800 */
[----:B------:R-:W-:-:S05]  /*11b0*/  IMAD.MOV.U32 R3, RZ, RZ, 0x3f000000 ;  /* 0x3f000000ff037424 */ /* 0x000fca00078e00ff */
[----:B-1----:R-:W-:-:S05]  /*11c0*/  LOP3.LUT R2, R2, 0xff000000, R3, 0xb8, !PT ;  /* 0xff00000002027812 */ /* 0x002fca00078eb803 */
[----:B------:R1:W-:Y:S01]  /*11d0*/  STS [UR8+0x34], R2 ;  /* 0x00003402ff007988 */ /* 0x0003e20008000808 */
[----:B------:R-:W-:Y:S05]  /*11e0*/  @P3 BRA `(.L_x_43) ;  /* 0x0000000000183947 */ /* 0x000fea0003800000 */
[----:B-1----:R-:W1:Y:S01]  /*11f0*/  LDS R2, [UR8+0x38] ;  /* 0x00003808ff027984 */ /* 0x002e620008000800 */
[----:B------:R-:W-:-:S05]  /*1200*/  IMAD.MOV.U32 R3, RZ, RZ, 0x7f ;  /* 0x0000007fff037424 */ /* 0x000fca00078e00ff */
[----:B-1----:R-:W-:-:S05]  /*1210*/  LOP3.LUT R2, R2, 0xff, R3, 0xb8, !PT ;  /* 0x000000ff02027812 */ /* 0x002fca00078eb803 */
[----:B------:R1:W-:Y:S02]  /*1220*/  STS [UR8+0x38], R2 ;  /* 0x00003802ff007988 */ /* 0x0003e40008000808 */
.L_x_42:
[----:B------:R-:W-:Y:S05]  /*1230*/  @P3 BRA `(.L_x_44) ;  /* 0x00000000000c3947 */ /* 0x000fea0003800000 */
[----:B------:R1:W-:Y:S02]  /*1240*/  STS [UR8+0x20], R5 ;  /* 0x00002005ff007988 */ /* 0x0003e40008000808 */
.L_x_43:
[----:B------:R-:W-:Y:S05]  /*1250*/  @P3 BRA `(.L_x_45) ;  /* 0x0000000000243947 */ /* 0x000fea0003800000 */
[----:B------:R1:W-:Y:S02]  /*1260*/  STS [UR8+0x24], R6 ;  /* 0x00002406ff007988 */ /* 0x0003e40008000808 */
.L_x_44:
[----:B------:R-:W-:Y:S05]  /*1270*/  @P3 BRA `(.L_x_46) ;  /* 0x00000000002c3947 */ /* 0x000fea0003800000 */
[----:B-1--45:R-:W1:Y:S01]  /*1280*/  LDS R2, [UR8+0x1c] ;  /* 0x00001c08ff027984 */ /* 0x032e620008000800 */
[----:B------:R-:W4:Y:S02]  /*1290*/  LDC.64 R6, c[0x0][0x3b8] ;  /* 0x0000ee00ff067b82 */ /* 0x000f240000000a00 */
[--C-:B----4-:R-:W-:Y:S02]  /*12a0*/  SHF.R.U32.HI R5, RZ, 0x4, R7.reuse ;  /* 0x00000004ff057819 */ /* 0x110fe40000011607 */
[----:B------:R-:W-:-:S05]  /*12b0*/  SHF.R.U64 R3, R6, 0x4, R7 ;  /* 0x0000000406037819 */ /* 0x000fca0000001207 */
[----:B------:R4:W-:Y:S01]  /*12c0*/  STS [UR8+0xc], R3 ;  /* 0x00000c03ff007988 */ /* 0x0009e20008000808 */
[----:B-1----:R-:W-:-:S05]  /*12d0*/  LOP3.LUT R2, R2, 0xf, R5, 0xb8, !PT ;  /* 0x0000000f02027812 */ /* 0x002fca00078eb805 */
[----:B------:R4:W-:Y:S02]  /*12e0*/  STS [UR8+0x1c], R2 ;  /* 0x00001c02ff007988 */ /* 0x0009e40008000808 */
.L_x_45:
[----:B------:R-:W-:Y:S05]  /*12f0*/  @P3 BRA `(.L_x_47) ;  /* 0x00000000001c3947 */ /* 0x000fea0003800000 */
[----:B-1--45:R-:W1:Y:S02]  /*1300*/  LDS R2, [UR8+0x34] ;  /* 0x00003408ff027984 */ /* 0x032e640008000800 */
[----:B-1----:R-:W-:-:S05]  /*1310*/  LOP3.LUT R2, R2, 0x7, RZ, 0xb8, !PT ;  /* 0x0000000702027812 */ /* 0x002fca00078eb8ff */
[----:B------:R1:W-:Y:S02]  /*1320*/  STS [UR8+0x34], R2 ;  /* 0x00003402ff007988 */ /* 0x0003e40008000808 */
.L_x_46:
[----:B------:R-:W-:Y:S05]  /*1330*/  @P3 BRA `(.L_x_48) ;  /* 0x00000000001c3947 */ /* 0x000fea0003800000 */
[----:B-1--45:R-:W1:Y:S02]  /*1340*/  LDS R2, [UR8+0x34] ;  /* 0x00003408ff027984 */ /* 0x032e640008000800 */
[----:B-1----:R-:W-:-:S05]  /*1350*/  LOP3.LUT R2, R2, 0x38, RZ, 0xb8, !PT ;  /* 0x0000003802027812 */ /* 0x002fca00078eb8ff */
[----:B------:R1:W-:Y:S02]  /*1360*/  STS [UR8+0x34], R2 ;  /* 0x00003402ff007988 */ /* 0x0003e40008000808 */
.L_x_47:
[----:B------:R-:W-:Y:S05]  /*1370*/  @P3 BRA `(.L_x_49) ;  /* 0x00000000001c3947 */ /* 0x000fea0003800000 */
[----:B-1--45:R-:W1:Y:S02]  /*1380*/  LDS R2, [UR8+0x8] ;  /* 0x00000808ff027984 */ /* 0x032e640008000800 */
[----:B-1----:R-:W-:-:S05]  /*1390*/  LOP3.LUT R2, R2, 0x780, RZ, 0xb8, !PT ;  /* 0x0000078002027812 */ /* 0x002fca00078eb8ff */
[----:B------:R1:W-:Y:S02]  /*13a0*/  STS [UR8+0x8], R2 ;  /* 0x00000802ff007988 */ /* 0x0003e40008000808 */
.L_x_48:
[----:B------:R-:W-:Y:S05]  /*13b0*/  @P3 BRA `(.L_x_50) ;  /* 0x0000000000283947 */ /* 0x000fea0003800000 */
[----:B-1--45:R-:W1:Y:S02]  /*13c0*/  LDS R2, [UR8+0x8] ;  /* 0x00000808ff027984 */ /* 0x032e640008000800 */
[----:B-1----:R-:W-:-:S05]  /*13d0*/  LOP3.LUT R2, R2, 0x1800, RZ, 0xb8, !PT ;  /* 0x0000180002027812 */ /* 0x002fca00078eb8ff */
[----:B------:R1:W-:Y:S02]  /*13e0*/  STS [UR8+0x8], R2 ;  /* 0x00000802ff007988 */ /* 0x0003e40008000808 */
.L_x_49:
[----:B------:R-:W-:Y:S05]  /*13f0*/  @P3 BREAK.RELIABLE B3 ;  /* 0x0000000000033942 */ /* 0x000fea0003800100 */
[----:B------:R-:W-:Y:S05]  /*1400*/  @P3 BRA `(.L_x_51) ;  /* 0x0000000000243947 */ /* 0x000fea0003800000 */
[----:B-1--45:R-:W1:Y:S01]  /*1410*/  LDS R2, [UR8+0x8] ;  /* 0x00000808ff027984 */ /* 0x032e620008000800 */
[----:B------:R-:W-:-:S05]  /*1420*/  IMAD.MOV.U32 R3, RZ, RZ, 0x6000 ;  /* 0x00006000ff037424 */ /* 0x000fca00078e00ff */
[----:B-1----:R-:W-:-:S04]  /*1430*/  LOP3.LUT R2, R2, 0x4000, R3, 0xd8, !PT ;  /* 0x0000400002027812 */ /* 0x002fc800078ed803 */
[----:B------:R-:W-:-:S05]  /*1440*/  LOP3.LUT R2, R2, 0x400000, RZ, 0xb8, !PT ;  /* 0x0040000002027812 */ /* 0x000fca00078eb8ff */
[----:B------:R1:W-:Y:S02]  /*1450*/  STS [UR8+0x8], R2 ;  /* 0x00000802ff007988 */ /* 0x0003e40008000808 */
.L_x_50:
[----:B------:R-:W-:Y:S05]  /*1460*/  BSYNC.RELIABLE B3 ;  /* 0x0000000000037941 */ /* 0x000fea0003800100 */
.L_x_41:
[----:B-1--45:R-:W1:Y:S02]  /*1470*/  @!P3 LDS R2, [UR8+0x8] ;  /* 0x00000808ff02b984 */ /* 0x032e640008000800 */
[----:B-1----:R-:W-:-:S05]  /*1480*/  @!P3 LOP3.LUT R2, R2, 0x8000, RZ, 0xb8, !PT ;  /* 0x000080000202b812 */ /* 0x002fca00078eb8ff */
[----:B------:R1:W-:Y:S02]  /*1490*/  @!P3 STS [UR8+0x8], R2 ;  /* 0x00000802ff00b988 */ /* 0x0003e40008000808 */
.L_x_51:
[----:B------:R-:W-:Y:S05]  /*14a0*/  BSYNC.RECONVERGENT B4 ;  /* 0x0000000000047941 */ /* 0x000fea0003800200 */
.L_x_40:
[----:B------:R-:W-:Y:S05]  /*14b0*/  WARPSYNC.ALL ;  /* 0x0000000000007948 */ /* 0x000fea0003800000 */
[----:B------:R-:W-:Y:S01]  /*14c0*/  NOP ;  /* 0x0000000000007918 */ /* 0x000fe20000000000 */
[----:B------:R-:W-:-:S04]  /*14d0*/  UIADD3 UR4, UPT, UPT, UR4, 0x100, URZ ;  /* 0x0000010004047890 */ /* 0x000fc8000fffe0ff */
[----:B------:R-:W-:-:S04]  /*14e0*/  UIADD3 UR20, UP0, UPT, UR4, UR20, URZ ;  /* 0x0000001404147290 */ /* 0x000fc8000ff1e0ff */
[----:B------:R-:W-:Y:S01]  /*14f0*/  ULEA.HI.X.SX32 UR21, UR4, UR21, 0x1, UP0 ;  /* 0x0000001504157291 */ /* 0x000fe200080f0eff */
[----:B------:R-:W-:Y:S11]  /*1500*/  @P0 BRA `(.L_x_52) ;  /* 0x0000000000300947 */ /* 0x000ff60003800000 */
[----:B-1--45:R-:W1:Y:S01]  /*1510*/  S2R R2, SR_LANEID ;  /* 0x0000000000027919 */ /* 0x032e620000000000 */
[----:B------:R-:W-:Y:S05]  /*1520*/  WARPSYNC.ALL ;  /* 0x0000000000007948 */ /* 0x000fea0003800000 */
[----:B------:R-:W-:Y:S01]  /*1530*/  NOP ;  /* 0x0000000000007918 */ /* 0x000fe20000000000 */
[----:B-123--:R-:W-:-:S05]  /*1540*/  IMAD.SHL.U32 R4, R2, 0x4, RZ ;  /* 0x0000000402047824 */ /* 0x00efca00078e00ff */
        /* <DEDUP_REMOVED lines=8> */
.L_x_52:
[----:B------:R-:W-:Y:S05]  /*15d0*/  @P0 BRA `(.L_x_53) ;  /* 0x00000000000c0947 */ /* 0x000fea0003800000 */
[----:B------:R0:W-:Y:S01]  /*15e0*/  UTMACMDFLUSH ;  /* 0x00000000000079b7 */ /* 0x0001e20000000000 */
[----:B------:R-:W-:Y:S05]  /*15f0*/  @P0 BRA `(.L_x_53) ;  /* 0x0000000000040947 */ /* 0x000fea0003800000 */
[----:B------:R-:W-:-:S04]  /*1600*/  DEPBAR.LE SB0, 0x0 ;  /* 0x000080000000791a */ /* 0x000fc80000000000 */
.L_x_53:
[----:B------:R-:W-:Y:S05]  /*1610*/  WARPSYNC.ALL ;  /* 0x0000000000007948 */ /* 0x000fea0003800000 */
[----:B------:R-:W-:Y:S01]  /*1620*/  NOP ;  /* 0x0000000000007918 */ /* 0x000fe20000000000 */
[----:B--2---:R-:W-:Y:S01]  /*1630*/  BAR.SYNC.DEFER_BLOCKING 0x0 ;  /* 0x0000000000007b1d */ /* 0x004fe20000010000 */
[----:B-1--45:R-:W-:Y:S01]  /*1640*/  SHF.R.U32.HI R2, RZ, 0x5, R0 ;  /* 0x00000005ff027819 */ /* 0x032fe20000011600 */
[----:B------:R-:W-:Y:S01]  /*1650*/  UIADD3 UR12, UPT, UPT, UR8, 0x3010, URZ ;  /* 0x00003010080c7890 */ /* 0x000fe2000fffe0ff */
[----:B------:R-:W-:Y:S01]  /*1660*/  ISETP.GE.AND P0, PT, R10, 0x1, PT ;  /* 0x000000010a00780c */ /* 0x000fe20003f06270 */
[----:B------:R-:W-:Y:S01]  /*1670*/  USHF.L.U32 UR15, UR7, 0x7, URZ ;  /* 0x00000007070f7899 */ /* 0x000fe200080006ff */
[----:B------:R-:W-:Y:S01]  /*1680*/  R2UR UR22, R2 ;  /* 0x00000000021672ca */ /* 0x000fe200000e0000 */
[----:B------:R-:W-:Y:S01]  /*1690*/  VOTEU.ALL UP0, P3 ;  /* 0x0000000000ff7886 */ /* 0x000fe20001800000 */
[----:B------:R-:W-:Y:S01]  /*16a0*/  UMOV UR4, 0x1 ;  /* 0x0000000100047882 */ /* 0x000fe20000000000 */
[----:B------:R-:W-:Y:S01]  /*16b0*/  VOTEU.ALL UP1, P3 ;  /* 0x0000000000ff7886 */ /* 0x000fe20001820000 */
[----:B------:R-:W-:Y:S01]  /*16c0*/  USHF.L.U32 UR19, UR9, 0x6, URZ ;  /* 0x0000000609137899 */ /* 0x000fe200080006ff */
[----:B------:R-:W-:Y:S01]  /*16d0*/  BSSY.RECONVERGENT B4, `(.L_x_54) ;  /* 0x0000018000047945 */ /* 0x000fe20003800200 */
[----:B------:R-:W-:-:S04]  /*16e0*/  @!UP0 UIADD3 UR10, UPT, UPT, -UR4, 0x100000, URZ ;  /* 0x00100000040a8890 */ /* 0x000fc8000fffe1ff */
[----:B------:R-:W-:Y:S02]  /*16f0*/  @!UP0 USHF.L.U32 UR11, UR10, 0xb, URZ ;  /* 0x0000000b0a0b8899 */ /* 0x000fe400080006ff */
[----:B------:R-:W-:Y:S02]  /*1700*/  @!UP0 USHF.L.U32 UR10, UR10, 0x1, URZ ;  /* 0x000000010a0a8899 */ /* 0x000fe400080006ff */
[----:B------:R-:W-:-:S04]  /*1710*/  @!UP0 UIADD3 UR4, UPT, UPT, -UR4, 0x100000, URZ ;  /* 0x0010000004048890 */ /* 0x000fc8000fffe1ff */
[----:B------:R-:W-:Y:S02]  /*1720*/  @!UP0 USHF.L.U32 UR5, UR4, 0xb, URZ ;  /* 0x0000000b04058899 */ /* 0x000fe400080006ff */
[----:B------:R-:W-:Y:S01]  /*1730*/  @!UP0 USHF.L.U32 UR4, UR4, 0x1, URZ ;  /* 0x0000000104048899 */ /* 0x000fe200080006ff */
[----:B------:R-:W-:Y:S01]  /*1740*/  VOTEU.ALL UP0, P3 ;  /* 0x0000000000ff7886 */ /* 0x000fe20001800000 */
[----:B------:R-:W1:Y:S04]  /*1750*/  FENCE.VIEW.ASYNC.S ;  /* 0x00000000000073c6 */ /* 0x000e680000000000 */
[----:B-1----:R1:W2:Y:S06]  /*1760*/  @!UP0 SYNCS.EXCH.64 URZ, [UR8+0x3000], UR10 ;  /* 0x0030000a08ff85b2 */ /* 0x0022ac0008000100 */
[----:B------:R1:W2:Y:S02]  /*1770*/  @!UP1 SYNCS.EXCH.64 URZ, [UR8+0x3010], UR4 ;  /* 0x0030100408ff95b2 */ /* 0x0002a40008000100 */
[----:B--2---:R-:W-:Y:S06]  /*1780*/  BAR.SYNC.DEFER_BLOCKING 0x0 ;  /* 0x0000000000007b1d */ /* 0x004fec0000010000 */
[----:B------:R-:W-:Y:S05]  /*1790*/  @P3 BRA `(.L_x_55) ;  /* 0x00000000002c3947 */ /* 0x000fea0003800000 */
[----:B-1----:R-:W-:Y:S02]  /*17a0*/  UMOV UR4, 0x1 ;  /* 0x0000000100047882 */ /* 0x002fe40000000000 */
[----:B------:R-:W-:-:S04]  /*17b0*/  UIADD3 UR10, UPT, UPT, -UR4, 0x100000, URZ ;  /* 0x00100000040a7890 */ /* 0x000fc8000fffe1ff */
[----:B------:R-:W-:Y:S02]  /*17c0*/  USHF.L.U32 UR11, UR10, 0xb, URZ ;  /* 0x0000000b0a0b7899 */ /* 0x000fe400080006ff */
[----:B------:R-:W-:Y:S02]  /*17d0*/  USHF.L.U32 UR10, UR10, 0x1, URZ ;  /* 0x000000010a0a7899 */ /* 0x000fe400080006ff */
[----:B------:R-:W-:-:S04]  /*17e0*/  UIADD3 UR4, UPT, UPT, -UR4, 0x100000, URZ ;  /* 0x0010000004047890 */ /* 0x000fc8000fffe1ff */
[----:B------:R-:W-:Y:S02]  /*17f0*/  USHF.L.U32 UR5, UR4, 0xb, URZ ;  /* 0x0000000b04057899 */ /* 0x000fe400080006ff */
[----:B------:R-:W-:Y:S01]  /*1800*/  USHF.L.U32 UR4, UR4, 0x1, URZ ;  /* 0x0000000104047899 */ /* 0x000fe200080006ff */
[----:B------:R-:W1:Y:S03]  /*1810*/  FENCE.VIEW.ASYNC.S ;  /* 0x00000000000073c6 */ /* 0x000e660000000000 */
[----:B-1----:R2:W4:Y:S08]  /*1820*/  SYNCS.EXCH.64 URZ, [UR8+0x3008], UR10 ;  /* 0x0030080a08ff75b2 */ /* 0x0025300008000100 */
[----:B------:R2:W5:Y:S02]  /*1830*/  SYNCS.EXCH.64 URZ, [UR8+0x3018], UR4 ;  /* 0x0030180408ff75b2 */ /* 0x0005640008000100 */
[----:B--2---:R-:W-:Y:S01]  /*1840*/  NOP ;  /* 0x0000000000007918 */ /* 0x004fe20000000000 */
.L_x_55:
[----:B-1----:R-:W-:Y:S05]  /*1850*/  BSYNC.RECONVERGENT B4 ;  /* 0x0000000000047941 */ /* 0x002fea0003800200 */
.L_x_54:
[----:B------:R-:W-:Y:S05]  /*1860*/  @!P0 BRA `(.L_x_56) ;  /* 0x0000000400cc8947 */ /* 0x000fea0003800000 */
[----:B----45:R-:W-:Y:S01]  /*1870*/  BAR.SYNC.DEFER_BLOCKING 0x0 ;  /* 0x0000000000007b1d */ /* 0x030fe20000010000 */
[----:B------:R-:W-:Y:S01]  /*1880*/  @!P3 IMAD.MOV.U32 R2, RZ, RZ, 0x1800 ;  /* 0x00001800ff02b424 */ /* 0x000fe200078e00ff */
[----:B------:R-:W-:Y:S02]  /*1890*/  ELECT P1, URZ, PT ;  /* 0x0000000000ff782f */ /* 0x000fe40003820000 */
[----:B------:R-:W-:Y:S02]  /*18a0*/  ELECT P0, URZ, PT ;  /* 0x0000000000ff782f */ /* 0x000fe40003800000 */
[C---:B------:R-:W-:Y:S01]  /*18b0*/  ISETP.LT.U32.AND P1, PT, R68.reuse, 0x20, P1 ;  /* 0x000000204400780c */ /* 0x040fe20000f21070 */
[----:B------:R-:W-:Y:S01]  /*18c0*/  UMOV UR11, UR15 ;  /* 0x0000000f000b7c82 */ /* 0x000fe20008000000 */
[----:B------:R-:W-:Y:S01]  /*18d0*/  ISETP.LT.U32.AND P0, PT, R68, 0x20, P0 ;  /* 0x000000204400780c */ /* 0x000fe20000701070 */
[----:B------:R-:W-:-:S10]  /*18e0*/  UIADD3 UR16, UPT, UPT, UR8, 0x2000, URZ ;  /* 0x0000200008107890 */ /* 0x000fd4000fffe0ff */
[----:B------:R-:W-:Y:S01]  /*18f0*/  VOTEU.ANY UP0, P1 ;  /* 0x0000000000ff7886 */ /* 0x000fe20000800100 */
[----:B------:R-:W-:Y:S01]  /*1900*/  VOTEU.ANY UP2, P1 ;  /* 0x0000000000ff7886 */ /* 0x000fe20000840100 */
[----:B------:R-:W-:Y:S01]  /*1910*/  VOTEU.ANY UP1, P0 ;  /* 0x0000000000ff7886 */ /* 0x000fe20000020100 */
[----:B------:R-:W-:Y:S01]  /*1920*/  VOTEU.ANY UP3, P0 ;  /* 0x0000000000ff7886 */ /* 0x000fe20000060100 */
[----:B------:R1:W-:Y:S01]  /*1930*/  @!P3 SYNCS.ARRIVE.TRANS64 RZ, [UR8+0x3000], R2 ;  /* 0x00300002ffffb9a7 */ /* 0x0003e20008000008 */
[----:B------:R2:W-:Y:S06]  /*1940*/  MEMBAR.ALL.CTA ;  /* 0x0000000000007992 */ /* 0x0005ec0000008000 */
[----:B--2---:R-:W2:Y:S01]  /*1950*/  FENCE.VIEW.ASYNC.S ;  /* 0x00000000000073c6 */ /* 0x004ea20000000000 */
[----:B------:R-:W-:Y:S01]  /*1960*/  @UP0 UIADD3 UR9, UPT, UPT, UR8, 0x3000, URZ ;  /* 0x0000300008090890 */ /* 0x000fe2000fffe0ff */
[----:B------:R-:W-:Y:S01]  /*1970*/  @UP0 UMOV UR10, URZ ;  /* 0x000000ff000a0c82 */ /* 0x000fe20008000000 */
[----:B------:R-:W-:Y:S01]  /*1980*/  @UP1 UIADD3 UR17, UPT, UPT, UR8, 0x3000, URZ ;  /* 0x0000300008111890 */ /* 0x000fe2000fffe0ff */
[----:B------:R-:W-:Y:S01]  /*1990*/  @UP1 UMOV UR18, URZ ;  /* 0x000000ff00121c82 */ /* 0x000fe20008000000 */
[----:B------:R-:W-:Y:S01]  /*19a0*/  UISETP.NE.U32.AND UP0, UPT, UR22, URZ, UPT ;  /* 0x000000ff1600728c */ /* 0x000fe2000bf05070 */
[----:B--2---:R-:W-:Y:S06]  /*19b0*/  BAR.SYNC.DEFER_BLOCKING 0x0 ;  /* 0x0000000000007b1d */ /* 0x004fec0000010000 */
[----:B------:R1:W-:Y:S02]  /*19c0*/  @UP2 UTMALDG.2D [UR8], [UR24] ;  /* 0x00000008180025b4 */ /* 0x0003e40008008000 */
[----:B------:R-:W-:Y:S06]  /*19d0*/  BAR.SYNC.DEFER_BLOCKING 0x0 ;  /* 0x0000000000007b1d */ /* 0x000fec0000010000 */
[----:B------:R1:W-:Y:S02]  /*19e0*/  @UP3 UTMALDG.2D [UR16], [UR26] ;  /* 0x000000101a0035b4 */ /* 0x0003e40008008000 */
[----:B------:R-:W-:Y:S06]  /*19f0*/  BAR.SYNC.DEFER_BLOCKING 0x0 ;  /* 0x0000000000007b1d */ /* 0x000fec0000010000 */
[----:B------:R-:W2:Y:S02]  /*1a00*/  SYNCS.PHASECHK.TRANS64.TRYWAIT P0, [UR8+0x3000], RZ ;  /* 0x003000ffff0075a7 */ /* 0x000ea40008001108 */
[----:B-12---:R-:W-:Y:S05]  /*1a10*/  @!P0 BRA `(.L_x_57) ;  /* 0x0000000c00348947 */ /* 0x006fea0003800000 */
.L_x_71:
[----:B------:R-:W-:Y:S05]  /*1a20*/  BRA.U UP0, `(.L_x_58) ;  /* 0x0000000100287547 */ /* 0x000fea000b800000 */
[----:B------:R-:W-:Y:S02]  /*1a30*/  USHF.R.U32.HI UR4, URZ, 0x4, UR8 ;  /* 0x00000004ff047899 */ /* 0x000fe40008011608 */
[----:B------:R-:W-:Y:S02]  /*1a40*/  USHF.R.U32.HI UR6, URZ, 0x4, UR16 ;  /* 0x00000004ff067899 */ /* 0x000fe40008011610 */
[----:B------:R-:W-:Y:S02]  /*1a50*/  USGXT.U32 UR4, UR4, 0xe ;  /* 0x0000000e0404789a */ /* 0x000fe40008000000 */
[----:B------:R-:W-:Y:S01]  /*1a60*/  USGXT.U32 UR6, UR6, 0xe ;  /* 0x0000000e0606789a */ /* 0x000fe20008000000 */
[----:B------:R-:W-:Y:S01]  /*1a70*/  UMOV UR10, 0x0 ;  /* 0x00000000000a7882 */ /* 0x000fe20000000000 */
[----:B------:R-:W-:Y:S01]  /*1a80*/  UMOV UR11, 0x8100010 ;  /* 0x08100010000b7882 */ /* 0x000fe20000000000 */
[----:B------:R-:W-:Y:S01]  /*1a90*/  UMOV UR5, 0xc0004010 ;  /* 0xc000401000057882 */ /* 0x000fe20000000000 */
[----:B------:R-:W-:-:S05]  /*1aa0*/  UMOV UR7, 0xc0004010 ;  /* 0xc000401000077882 */ /* 0x000fca0000000000 */
[----:B------:R1:W-:Y:S01]  /*1ab0*/  UTCQMMA gdesc[UR4], gdesc[UR6], tmem[UR23], tmem[UR10], idesc[UR11], !UPT ;  /* 0x00ff0a06040075ea */ /* 0x0003e2000f800317 */
[----:B------:R-:W-:Y:S02]  /*1ac0*/  NOP ;  /* 0x0000000000007918 */ /* 0x000fe40000000000 */
.L_x_58:
[----:B------:R-:W-:Y:S01]  /*1ad0*/  ELECT P0, URZ, PT ;  /* 0x0000000000ff782f */ /* 0x000fe20003800000 */
[----:B-1----:R-:W-:Y:S01]  /*1ae0*/  UMOV UR4, UR12 ;  /* 0x0000000c00047c82 */ /* 0x002fe20008000000 */
[----:B------:R-:W-:Y:S02]  /*1af0*/  UMOV UR5, URZ ;  /* 0x000000ff00057c82 */ /* 0x000fe40008000000 */
[----:B------:R-:W-:-:S13]  /*1b00*/  ISETP.LT.U32.AND P0, PT, R68, 0x20, P0 ;  /* 0x000000204400780c */ /* 0x000fda0000701070 */
[----:B------:R-:W-:Y:S01]  /*1b10*/  VOTEU.ANY UP0, P0 ;  /* 0x0000000000ff7886 */ /* 0x000fe20000000100 */
[----:B------:R-:W-:Y:S01]  /*1b20*/  VOTEU.ANY UP1, P0 ;  /* 0x0000000000ff7886 */ /* 0x000fe20000020100 */
[----:B------:R-:W-:-:S03]  /*1b30*/  ISETP.GE.U32.AND P0, PT, R10, 0x21, PT ;  /* 0x000000210a00780c */ /* 0x000fc60003f06070 */
[----:B------:R-:W-:Y:S02]  /*1b40*/  @UP0 UMOV UR4, UR4 ;  /* 0x0000000400040c82 */ /* 0x000fe40008000000 */
[----:B------:R1:W-:Y:S01]  /*1b50*/  @UP1 UTCBAR [UR4], URZ ;  /* 0x000000ff040013e9 */ /* 0x0003e200080000ff */
[----:B------:R-:W-:Y:S06]  /*1b60*/  BAR.SYNC.DEFER_BLOCKING 0x0 ;  /* 0x0000000000007b1d */ /* 0x000fec0000010000 */
[----:B------:R-:W2:Y:S02]  /*1b70*/  SYNCS.PHASECHK.TRANS64.TRYWAIT P1, [UR8+0x3010], RZ ;  /* 0x003010ffff0075a7 */ /* 0x000ea40008021108 */
[----:B-12---:R-:W-:Y:S05]  /*1b80*/  @!P1 BRA `(.L_x_59) ;  /* 0x0000000800e49947 */ /* 0x006fea0003800000 */
.L_x_72:
[----:B------:R-:W-:Y:S01]  /*1b90*/  UMOV UR4, URZ ;  /* 0x000000ff00047c82 */ /* 0x000fe20008000000 */
[----:B------:R-:W-:Y:S05]  /*1ba0*/  @!P0 BRA `(.L_x_56) ;  /* 0x0000000000fc8947 */ /* 0x000fea0003800000 */
[----:B------:R-:W1:Y:S01]  /*1bb0*/  LDCU UR28, c[0x0][0x3a0] ;  /* 0x00007400ff1c77ac */ /* 0x000e620008000800 */
[----:B------:R-:W-:Y:S01]  /*1bc0*/  UMOV UR5, 0x1 ;  /* 0x0000000100057882 */ /* 0x000fe20000000000 */
[----:B------:R-:W-:-:S05]  /*1bd0*/  UMOV UR14, 0x20 ;  /* 0x00000020000e7882 */ /* 0x000fca0000000000 */
.L_x_63:
[----:B------:R-:W-:Y:S01]  /*1be0*/  BAR.SYNC.DEFER_BLOCKING 0x0 ;  /* 0x0000000000007b1d */ /* 0x000fe20000010000 */
[----:B------:R-:W-:Y:S01]  /*1bf0*/  ULEA UR9, UR5, UR8, 0x3 ;  /* 0x0000000805097291 */ /* 0x000fe2000f8e18ff */
[----:B------:R-:W-:Y:S01]  /*1c00*/  @!P3 IMAD.MOV.U32 R2, RZ, RZ, 0x1800 ;  /* 0x00001800ff02b424 */ /* 0x000fe200078e00ff */
[----:B------:R-:W-:Y:S01]  /*1c10*/  ELECT P1, URZ, PT ;  /* 0x0000000000ff782f */ /* 0x000fe20003820000 */
[----:B------:R-:W-:-:S03]  /*1c20*/  ULEA UR12, UR5, UR8, 0xc ;  /* 0x00000008050c7291 */ /* 0x000fc6000f8e60ff */
[----:B------:R-:W-:Y:S02]  /*1c30*/  ISETP.LT.U32.AND P1, PT, R68, 0x20, P1 ;  /* 0x000000204400780c */ /* 0x000fe40000f21070 */
[----:B------:R-:W-:Y:S01]  /*1c40*/  ELECT P0, URZ, PT ;  /* 0x0000000000ff782f */ /* 0x000fe20003800000 */
[----:B------:R-:W-:-:S03]  /*1c50*/  ULEA UR16, UR5, UR8, 0xb ;  /* 0x0000000805107291 */ /* 0x000fc6000f8e58ff */
[----:B------:R-:W-:Y:S01]  /*1c60*/  ISETP.LT.U32.AND P0, PT, R68, 0x20, P0 ;  /* 0x000000204400780c */ /* 0x000fe20000701070 */
[----:B------:R-:W-:Y:S01]  /*1c70*/  UMOV UR18, UR14 ;  /* 0x0000000e00127c82 */ /* 0x000fe20008000000 */
[----:B------:R-:W-:Y:S02]  /*1c80*/  UIADD3 UR16, UPT, UPT, UR16, 0x2000, URZ ;  /* 0x0000200010107890 */ /* 0x000fe4000fffe0ff */
[----:B------:R-:W-:-:S03]  /*1c90*/  USHF.L.U32 UR6, UR4, 0x1f, URZ ;  /* 0x0000001f04067899 */ /* 0x000fc600080006ff */
[----:B------:R-:W-:Y:S01]  /*1ca0*/  VOTEU.ANY UP0, P1 ;  /* 0x0000000000ff7886 */ /* 0x000fe20000800100 */
[----:B------:R2:W-:Y:S01]  /*1cb0*/  @!P3 SYNCS.ARRIVE.TRANS64 RZ, [UR9+0x3000], R2 ;  /* 0x00300002ffffb9a7 */ /* 0x0005e20008000009 */
[----:B------:R4:W-:Y:S06]  /*1cc0*/  MEMBAR.ALL.CTA ;  /* 0x0000000000007992 */ /* 0x0009ec0000008000 */
[----:B----4-:R-:W4:Y:S01]  /*1cd0*/  FENCE.VIEW.ASYNC.S ;  /* 0x00000000000073c6 */ /* 0x010f220000000000 */
[----:B------:R-:W-:Y:S01]  /*1ce0*/  @UP0 UIADD3 UR13, UPT, UPT, UR9, 0x3000, URZ ;  /* 0x00003000090d0890 */ /* 0x000fe2000fffe0ff */
[----:B----4-:R-:W-:Y:S01]  /*1cf0*/  VOTEU.ANY UP0, P1 ;  /* 0x0000000000ff7886 */ /* 0x010fe20000800100 */
[----:B------:R-:W-:Y:S01]  /*1d00*/  VOTEU.ANY UP1, P0 ;  /* 0x0000000000ff7886 */ /* 0x000fe20000020100 */
[----:B--2---:R-:W-:-:S04]  /*1d10*/  IMAD.U32 R2, RZ, RZ, UR6 ;  /* 0x00000006ff027e24 */ /* 0x004fc8000f8e00ff */
[----:B------:R-:W-:Y:S01]  /*1d20*/  @UP1 UIADD3 UR17, UPT, UPT, UR9, 0x3000, URZ ;  /* 0x0000300009111890 */ /* 0x000fe2000fffe0ff */
[----:B------:R-:W-:Y:S01]  /*1d30*/  VOTEU.ANY UP1, P0 ;  /* 0x0000000000ff7886 */ /* 0x000fe20000020100 */
[----:B------:R-:W-:Y:S06]  /*1d40*/  BAR.SYNC.DEFER_BLOCKING 0x0 ;  /* 0x0000000000007b1d */ /* 0x000fec0000010000 */
[----:B------:R2:W-:Y:S01]  /*1d50*/  @UP0 UTMALDG.2D [UR12], [UR24] ;  /* 0x0000000c180005b4 */ /* 0x0005e20008008000 */
[----:B------:R-:W-:Y:S01]  /*1d60*/  UISETP.NE.U32.AND UP0, UPT, UR22, URZ, UPT ;  /* 0x000000ff1600728c */ /* 0x000fe2000bf05070 */
[----:B------:R-:W-:Y:S06]  /*1d70*/  BAR.SYNC.DEFER_BLOCKING 0x0 ;  /* 0x0000000000007b1d */ /* 0x000fec0000010000 */
[----:B------:R2:W-:Y:S02]  /*1d80*/  @UP1 UTMALDG.2D [UR16], [UR26] ;  /* 0x000000101a0015b4 */ /* 0x0005e40008008000 */
[----:B------:R-:W-:Y:S06]  /*1d90*/  BAR.SYNC.DEFER_BLOCKING 0x0 ;  /* 0x0000000000007b1d */ /* 0x000fec0000010000 */
[----:B------:R-:W4:Y:S02]  /*1da0*/  SYNCS.PHASECHK.TRANS64.TRYWAIT P0, [UR9+0x3000], R2 ;  /* 0x00300002ff0075a7 */ /* 0x000f240008001109 */
[----:B--2-4-:R-:W-:Y:S05]  /*1db0*/  @!P0 BRA `(.L_x_60) ;  /* 0x0000000800648947 */ /* 0x014fea0003800000 */
.L_x_73:
        /* <DEDUP_REMOVED lines=9> */
[----:B------:R2:W-:Y:S01]  /*1e50*/  UTCQMMA gdesc[UR6], gdesc[UR10], tmem[UR23], tmem[UR12], idesc[UR13], UPT ;  /* 0x00ff0c0a060075ea */ /* 0x0005e2000b800317 */
[----:B------:R-:W-:Y:S02]  /*1e60*/  NOP ;  /* 0x0000000000007918 */ /* 0x000fe40000000000 */
.L_x_61:
[----:B------:R-:W-:Y:S01]  /*1e70*/  ELECT P0, URZ, PT ;  /* 0x0000000000ff782f */ /* 0x000fe20003800000 */
[----:B--2---:R-:W-:-:S03]  /*1e80*/  UIADD3 UR6, UPT, UPT, UR9, 0x3010, URZ ;  /* 0x0000301009067890 */ /* 0x004fc6000fffe0ff */
[----:B------:R-:W-:Y:S01]  /*1e90*/  ISETP.LT.U32.AND P0, PT, R68, 0x20, P0 ;  /* 0x000000204400780c */ /* 0x000fe20000701070 */
[----:B------:R-:W-:-:S12]  /*1ea0*/  UMOV UR7, URZ ;  /* 0x000000ff00077c82 */ /* 0x000fd80008000000 */
[----:B------:R-:W-:Y:S01]  /*1eb0*/  VOTEU.ANY UP0, P0 ;  /* 0x0000000000ff7886 */ /* 0x000fe20000000100 */
[----:B------:R-:W-:-:S04]  /*1ec0*/  VOTEU.ANY UP1, P0 ;  /* 0x0000000000ff7886 */ /* 0x000fc80000020100 */
[----:B------:R-:W-:Y:S02]  /*1ed0*/  @UP0 UMOV UR6, UR6 ;  /* 0x0000000600060c82 */ /* 0x000fe40008000000 */
[----:B------:R2:W-:Y:S01]  /*1ee0*/  @UP1 UTCBAR [UR6], URZ ;  /* 0x000000ff060013e9 */ /* 0x0005e200080000ff */
[----:B------:R-:W-:Y:S06]  /*1ef0*/  BAR.SYNC.DEFER_BLOCKING 0x0 ;  /* 0x0000000000007b1d */ /* 0x000fec0000010000 */
[----:B------:R-:W4:Y:S02]  /*1f00*/  SYNCS.PHASECHK.TRANS64.TRYWAIT P0, [UR9+0x3010], R2 ;  /* 0x00301002ff0075a7 */ /* 0x000f240008001109 */
[----:B--2-4-:R-:W-:Y:S05]  /*1f10*/  @!P0 BRA `(.L_x_62) ;  /* 0x0000000800188947 */ /* 0x014fea0003800000 */
.L_x_74:
[----:B------:R-:W-:Y:S02]  /*1f20*/  UIADD3 UR5, UPT, UPT, UR5, 0x1, URZ ;  /* 0x0000000105057890 */ /* 0x000fe4000fffe0ff */
[----:B------:R-:W-:Y:S02]  /*1f30*/  UIADD3 UR14, UPT, UPT, UR14, 0x20, URZ ;  /* 0x000000200e0e7890 */ /* 0x000fe4000fffe0ff */
[----:B------:R-:W-:-:S04]  /*1f40*/  UISETP.NE.U32.AND UP0, UPT, UR5, 0x2, UPT ;  /* 0x000000020500788c */ /* 0x000fc8000bf05070 */
[----:B------:R-:W-:Y:S02]  /*1f50*/  USEL UR6, URZ, 0x1, UP0 ;  /* 0x00000001ff067887 */ /* 0x000fe40008000000 */
[----:B------:R-:W-:Y:S02]  /*1f60*/  USEL UR5, UR5, URZ, UP0 ;  /* 0x000000ff05057287 */ /* 0x000fe40008000000 */
[----:B-1----:R-:W-:Y:S02]  /*1f70*/  UISETP.GE.AND UP0, UPT, UR14, UR28, UPT ;  /* 0x0000001c0e00728c */ /* 0x002fe4000bf06270 */
[----:B------:R-:W-:-:S07]  /*1f80*/  ULOP3.LUT UR4, UR4, UR6, URZ, 0x3c, !UPT ;  /* 0x0000000604047292 */ /* 0x000fce000f8e3cff */
[----:B------:R-:W-:Y:S05]  /*1f90*/  BRA.U !UP0, `(.L_x_63) ;  /* 0xfffffffd08107547 */ /* 0x000fea000b83ffff */
.L_x_56:
[----:B----45:R-:W-:Y:S06]  /*1fa0*/  BAR.SYNC.DEFER_BLOCKING 0x0 ;  /* 0x0000000000007b1d */ /* 0x030fec0000010000 */
[----:B------:R-:W-:Y:S04]  /*1fb0*/  BSSY.RECONVERGENT B4, `(.L_x_64) ;  /* 0x0000004000047945 */ /* 0x000fe80003800200 */
[----:B------:R-:W-:Y:S05]  /*1fc0*/  @P3 BRA `(.L_x_65) ;  /* 0x0000000000083947 */ /* 0x000fea0003800000 */
[----:B------:R-:W1:Y:S02]  /*1fd0*/  SYNCS.CCTL.IV [UR8+0x3000] ;  /* 0x00300000ff0079b1 */ /* 0x000e640008000008 */
[----:B-1----:R-:W1:Y:S02]  /*1fe0*/  SYNCS.CCTL.IV [UR8+0x3010] ;  /* 0x00301000ff0079b1 */ /* 0x002e640008000008 */
.L_x_65:
[----:B------:R-:W-:Y:S05]  /*1ff0*/  BSYNC.RECONVERGENT B4 ;  /* 0x0000000000047941 */ /* 0x000fea0003800200 */
.L_x_64:
[----:B-1----:R-:W-:Y:S06]  /*2000*/  BAR.SYNC.DEFER_BLOCKING 0x0 ;  /* 0x0000000000007b1d */ /* 0x002fec0000010000 */
[----:B------:R-:W-:Y:S04]  /*2010*/  BSSY.RECONVERGENT B4, `(.L_x_66) ;  /* 0x0000004000047945 */ /* 0x000fe80003800200 */
[----:B------:R-:W-:Y:S05]  /*2020*/  @P3 BRA `(.L_x_67) ;  /* 0x0000000000083947 */ /* 0x000fea0003800000 */
[----:B------:R-:W1:Y:S02]  /*2030*/  SYNCS.CCTL.IV [UR8+0x3008] ;  /* 0x00300800ff0079b1 */ /* 0x000e640008000008 */
[----:B-1----:R-:W1:Y:S02]  /*2040*/  SYNCS.CCTL.IV [UR8+0x3018] ;  /* 0x00301800ff0079b1 */ /* 0x002e640008000008 */
.L_x_67:
[----:B------:R-:W-:Y:S05]  /*2050*/  BSYNC.RECONVERGENT B4 ;  /* 0x0000000000047941 */ /* 0x000fea0003800200 */
.L_x_66:
[----:B------:R-:W-:Y:S01]  /*2060*/  USHF.L.U32 UR22, UR22, 0x15, URZ ;  /* 0x0000001516167899 */ /* 0x000fe200080006ff */
[C---:B------:R-:W-:Y:S01]  /*2070*/  IMAD.SHL.U32 R2, R0.reuse, 0x40, RZ ;  /* 0x0000004000027824 */ /* 0x040fe200078e00ff */
[----:B------:R-:W-:Y:S01]  /*2080*/  ELECT P0, URZ, PT ;  /* 0x0000000000ff782f */ /* 0x000fe20003800000 */
[----:B------:R-:W-:Y:S01]  /*2090*/  IMAD.SHL.U32 R3, R0, 0x8, RZ ;  /* 0x0000000800037824 */ /* 0x000fe200078e00ff */
[----:B------:R-:W-:Y:S02]  /*20a0*/  ULOP3.LUT UR22, UR22, 0x600000, URZ, 0xc0, !UPT ;  /* 0x0060000016167892 */ /* 0x000fe4000f8ec0ff */
[----:B------:R-:W-:Y:S01]  /*20b0*/  LOP3.LUT R0, R2, 0x1fc0, RZ, 0xc0, !PT ;  /* 0x00001fc002007812 */ /* 0x000fe200078ec0ff */
[----:B------:R-:W-:Y:S01]  /*20c0*/  UMOV UR9, UR19 ;  /* 0x0000001300097c82 */ /* 0x000fe20008000000 */
[----:B------:R-:W-:Y:S01]  /*20d0*/  UIADD3 UR22, UPT, UPT, UR23, UR22, URZ ;  /* 0x0000001617167290 */ /* 0x000fe2000fffe0ff */
[----:B------:R-:W-:Y:S01]  /*20e0*/  ISETP.LT.U32.AND P0, PT, R68, 0x20, P0 ;  /* 0x000000204400780c */ /* 0x000fe20000701070 */
[----:B------:R-:W-:Y:S01]  /*20f0*/  UMOV UR10, UR15 ;  /* 0x0000000f000a7c82 */ /* 0x000fe20008000000 */
[----:B------:R-:W-:-:S04]  /*2100*/  LOP3.LUT R0, R0, 0x30, R3, 0xf8, !PT ;  /* 0x0000003000007812 */ /* 0x000fc800078ef803 */
[C---:B------:R-:W-:Y:S02]  /*2110*/  LOP3.LUT R2, R0.reuse, 0x10, RZ, 0x3c, !PT ;  /* 0x0000001000027812 */ /* 0x040fe400078e3cff */
[----:B---3--:R-:W2:Y:S01]  /*2120*/  LDTM.x64 R4, tmem[UR22] ;  /* 0x00000016000479ee */ /* 0x008ea20008340000 */
[----:B------:R-:W-:Y:S01]  /*2130*/  LOP3.LUT R3, R0, 0x20, RZ, 0x3c, !PT ;  /* 0x0000002000037812 */ /* 0x000fe200078e3cff */
[----:B------:R-:W-:-:S03]  /*2140*/  NOP ;  /* 0x0000000000007918 */ /* 0x000fc60000000000 */
[----:B--2---:R-:W-:Y:S01]  /*2150*/  VOTEU.ANY UP1, P0 ;  /* 0x0000000000ff7886 */ /* 0x004fe20000020100 */
[----:B------:R-:W-:Y:S01]  /*2160*/  VOTEU.ANY UP0, P0 ;  /* 0x0000000000ff7886 */ /* 0x000fe20000000100 */
[----:B------:R-:W-:Y:S02]  /*2170*/  F2FP.SATFINITE.E4M3.F32.PACK_AB_MERGE_C R6, R7, R6, RZ ;  /* 0x000000060706723e */ /* 0x000fe400048070ff */
[----:B------:R-:W-:Y:S02]  /*2180*/  F2FP.SATFINITE.E4M3.F32.PACK_AB_MERGE_C R10, R11, R10, RZ ;  /* 0x0000000a0b0a723e */ /* 0x000fe400048070ff */
[----:B------:R-:W-:Y:S02]  /*2190*/  F2FP.SATFINITE.E4M3.F32.PACK_AB_MERGE_C R14, R15, R14, RZ ;  /* 0x0000000e0f0e723e */ /* 0x000fe400048070ff */
[----:B------:R-:W-:Y:S02]  /*21a0*/  F2FP.SATFINITE.E4M3.F32.PACK_AB_MERGE_C R7, R19, R18, RZ ;  /* 0x000000121307723e */ /* 0x000fe400048070ff */
[----:B------:R-:W-:-:S02]  /*21b0*/  F2FP.SATFINITE.E4M3.F32.PACK_AB_MERGE_C R22, R23, R22, RZ ;  /* 0x000000161716723e */ /* 0x000fc400048070ff */
[----:B------:R-:W-:Y:S02]  /*21c0*/  F2FP.SATFINITE.E4M3.F32.PACK_AB_MERGE_C R26, R27, R26, RZ ;  /* 0x0000001a1b1a723e */ /* 0x000fe400048070ff */
        /* <DEDUP_REMOVED lines=10> */
[----:B------:R-:W-:-:S02]  /*2270*/  F2FP.SATFINITE.E4M3.F32.PACK_AB_MERGE_C R4, R5, R4, R6 ;  /* 0x000000040504723e */ /* 0x000fc40004807006 */
[----:B------:R-:W-:Y:S02]  /*2280*/  F2FP.SATFINITE.E4M3.F32.PACK_AB_MERGE_C R5, R9, R8, R10 ;  /* 0x000000080905723e */ /* 0x000fe4000480700a */
[----:B------:R-:W-:Y:S02]  /*2290*/  F2FP.SATFINITE.E4M3.F32.PACK_AB_MERGE_C R6, R13, R12, R14 ;  /* 0x0000000c0d06723e */ /* 0x000fe4000480700e */
[----:B------:R-:W-:Y:S02]  /*22a0*/  F2FP.SATFINITE.E4M3.F32.PACK_AB_MERGE_C R7, R17, R16, R7 ;  /* 0x000000101107723e */ /* 0x000fe40004807007 */
[----:B------:R-:W-:Y:S02]  /*22b0*/  F2FP.SATFINITE.E4M3.F32.PACK_AB_MERGE_C R20, R21, R20, R22 ;  /* 0x000000141514723e */ /* 0x000fe40004807016 */
[----:B------:R-:W-:Y:S01]  /*22c0*/  F2FP.SATFINITE.E4M3.F32.PACK_AB_MERGE_C R21, R25, R24, R26 ;  /* 0x000000181915723e */ /* 0x000fe2000480701a */
[----:B-1----:R1:W-:Y:S01]  /*22d0*/  STS.128 [R0+UR8], R4 ;  /* 0x0000000400007988 */ /* 0x0023e20008000c08 */
[----:B------:R-:W-:-:S02]  /*22e0*/  F2FP.SATFINITE.E4M3.F32.PACK_AB_MERGE_C R22, R29, R28, R30 ;  /* 0x0000001c1d16723e */ /* 0x000fc4000480701e */
[----:B------:R-:W-:Y:S02]  /*22f0*/  F2FP.SATFINITE.E4M3.F32.PACK_AB_MERGE_C R23, R33, R32, R23 ;  /* 0x000000202117723e */ /* 0x000fe40004807017 */
[----:B------:R-:W-:Y:S02]  /*2300*/  F2FP.SATFINITE.E4M3.F32.PACK_AB_MERGE_C R36, R37, R36, R38 ;  /* 0x000000242524723e */ /* 0x000fe40004807026 */
[----:B------:R-:W-:Y:S01]  /*2310*/  F2FP.SATFINITE.E4M3.F32.PACK_AB_MERGE_C R37, R41, R40, R42 ;  /* 0x000000282925723e */ /* 0x000fe2000480702a */
[----:B------:R1:W-:Y:S01]  /*2320*/  STS.128 [R2+UR8], R20 ;  /* 0x0000001402007988 */ /* 0x0003e20008000c08 */
[----:B------:R-:W-:Y:S02]  /*2330*/  F2FP.SATFINITE.E4M3.F32.PACK_AB_MERGE_C R38, R45, R44, R46 ;  /* 0x0000002c2d26723e */ /* 0x000fe4000480702e */
[----:B------:R-:W-:Y:S02]  /*2340*/  F2FP.SATFINITE.E4M3.F32.PACK_AB_MERGE_C R39, R49, R48, R50 ;  /* 0x000000303127723e */ /* 0x000fe40004807032 */
[----:B------:R-:W-:-:S02]  /*2350*/  F2FP.SATFINITE.E4M3.F32.PACK_AB_MERGE_C R52, R53, R52, R54 ;  /* 0x000000343534723e */ /* 0x000fc40004807036 */
[----:B------:R-:W-:Y:S01]  /*2360*/  F2FP.SATFINITE.E4M3.F32.PACK_AB_MERGE_C R53, R57, R56, R58 ;  /* 0x000000383935723e */ /* 0x000fe2000480703a */
[----:B------:R1:W-:Y:S01]  /*2370*/  STS.128 [R3+UR8], R36 ;  /* 0x0000002403007988 */ /* 0x0003e20008000c08 */
[----:B------:R-:W-:Y:S02]  /*2380*/  F2FP.SATFINITE.E4M3.F32.PACK_AB_MERGE_C R54, R61, R60, R62 ;  /* 0x0000003c3d36723e */ /* 0x000fe4000480703e */
[----:B------:R-:W-:Y:S02]  /*2390*/  F2FP.SATFINITE.E4M3.F32.PACK_AB_MERGE_C R55, R65, R64, R66 ;  /* 0x000000404137723e */ /* 0x000fe40004807042 */
[----:B------:R-:W-:-:S05]  /*23a0*/  LOP3.LUT R8, R0, 0x30, RZ, 0x3c, !PT ;  /* 0x0000003000087812 */ /* 0x000fca00078e3cff */
[----:B------:R1:W-:Y:S01]  /*23b0*/  STS.128 [R8+UR8], R52 ;  /* 0x0000003408007988 */ /* 0x0003e20008000c08 */
[----:B------:R2:W-:Y:S06]  /*23c0*/  MEMBAR.ALL.CTA ;  /* 0x0000000000007992 */ /* 0x0005ec0000008000 */
[----:B--2---:R-:W2:Y:S02]  /*23d0*/  FENCE.VIEW.ASYNC.S ;  /* 0x00000000000073c6 */ /* 0x004ea40000000000 */
[----:B--2---:R-:W-:Y:S06]  /*23e0*/  BAR.SYNC.DEFER_BLOCKING 0x0 ;  /* 0x0000000000007b1d */ /* 0x004fec0000010000 */
[----:B------:R1:W-:Y:S01]  /*23f0*/  @UP1 UTMASTG.2D [UR8], [UR20] ;  /* 0x00000008140013b5 */ /* 0x0003e20008008000 */
[----:B------:R0:W-:Y:S01]  /*2400*/  UTMACMDFLUSH ;  /* 0x00000000000079b7 */ /* 0x0001e20000000000 */
[----:B------:R-:W-:-:S04]  /*2410*/  DEPBAR.LE SB0, 0x0 ;  /* 0x000080000000791a */ /* 0x000fc80000000000 */
[----:B------:R-:W-:Y:S08]  /*2420*/  BAR.SYNC.DEFER_BLOCKING 0x0 ;  /* 0x0000000000007b1d */ /* 0x000ff00000010000 */
[----:B------:R-:W-:Y:S06]  /*2430*/  BAR.SYNC.DEFER_BLOCKING 0x0 ;  /* 0x0000000000007b1d */ /* 0x000fec0000010000 */
[----:B-1----:R-:W-:Y:S05]  /*2440*/  @P2 BRA `(.L_x_68) ;  /* 0x0000000000a02947 */ /* 0x002fea0003800000 */
[----:B------:R-:W1:Y:S01]  /*2450*/  S2UR UR5, SR_CgaCtaId ;  /* 0x00000000000579c3 */ /* 0x000e620000008800 */
[----:B------:R-:W-:Y:S01]  /*2460*/  NOP ;  /* 0x0000000000007918 */ /* 0x000fe20000000000 */
[----:B------:R-:W-:Y:S01]  /*2470*/  UMOV UR4, 0x50 ;  /* 0x0000005000047882 */ /* 0x000fe20000000000 */
[----:B------:R-:W-:Y:S02]  /*2480*/  IMAD.U32 R0, RZ, RZ, UR23 ;  /* 0x00000017ff007e24 */ /* 0x000fe4000f8e00ff */
[----:B------:R-:W-:Y:S02]  /*2490*/  IMAD.MOV.U32 R3, RZ, RZ, 0x3 ;  /* 0x00000003ff037424 */ /* 0x000fe400078e00ff */
[----:B------:R-:W-:Y:S01]  /*24a0*/  IMAD.MOV.U32 R7, RZ, RZ, 0x1 ;  /* 0x00000001ff077424 */ /* 0x000fe200078e00ff */
[----:B------:R-:W-:-:S04]  /*24b0*/  LOP3.LUT R0, R0, 0xffff, RZ, 0xc0, !PT ;  /* 0x0000ffff00007812 */ /* 0x000fc800078ec0ff */
[----:B------:R-:W-:-:S05]  /*24c0*/  SHF.R.U32.HI R0, RZ, 0x5, R0 ;  /* 0x00000005ff007819 */ /* 0x000fca0000011600 */
[----:B------:R-:W-:Y:S01]  /*24d0*/  VIADD R2, R0, 0x10 ;  /* 0x0000001000027836 */ /* 0x000fe20000000000 */
[----:B------:R-:W-:Y:S01]  /*24e0*/  SHF.L.U32 R0, R3, R0, RZ ;  /* 0x0000000003007219 */ /* 0x000fe200000006ff */
[----:B-1----:R-:W-:-:S03]  /*24f0*/  ULEA UR6, UR5, UR4, 0x18 ;  /* 0x0000000405067291 */ /* 0x002fc6000f8ec0ff */
[----:B------:R-:W-:-:S04]  /*2500*/  SHF.L.U32 R3, R7, R2, RZ ;  /* 0x0000000207037219 */ /* 0x000fc800000006ff */
[----:B------:R-:W-:Y:S02]  /*2510*/  LOP3.LUT R0, R3, R0, RZ, 0xfc, !PT ;  /* 0x0000000003007212 */ /* 0x000fe400078efcff */
[----:B------:R-:W1:Y:S02]  /*2520*/  LDS R5, [UR6] ;  /* 0x00000006ff057984 */ /* 0x000e640008000800 */
[C---:B------:R-:W-:Y:S02]  /*2530*/  LOP3.LUT R2, R0.reuse, 0xffff, RZ, 0xc0, !PT ;  /* 0x0000ffff00027812 */ /* 0x040fe400078ec0ff */
[----:B-1----:R-:W-:-:S04]  /*2540*/  LOP3.LUT R3, R0, 0xffff, R5, 0x80, !PT ;  /* 0x0000ffff00037812 */ /* 0x002fc800078e8005 */
[----:B------:R-:W-:-:S13]  /*2550*/  ISETP.NE.AND P0, PT, R3, R2, PT ;  /* 0x000000020300720c */ /* 0x000fda0003f05270 */
[----:B------:R-:W-:Y:S05]  /*2560*/  @P0 BRA `(.L_x_69) ;  /* 0x0000000000500947 */ /* 0x000fea0003800000 */
[----:B------:R-:W-:Y:S02]  /*2570*/  SHF.R.U32.HI R5, RZ, 0x10, R5 ;  /* 0x00000010ff057819 */ /* 0x000fe40000011605 */
[----:B------:R-:W-:-:S04]  /*2580*/  SHF.R.U32.HI R2, RZ, 0x10, R0 ;  /* 0x00000010ff027819 */ /* 0x000fc80000011600 */
[----:B------:R-:W-:-:S04]  /*2590*/  LOP3.LUT R5, R5, R2, RZ, 0xc0, !PT ;  /* 0x0000000205057212 */ /* 0x000fc800078ec0ff */
[----:B------:R-:W-:-:S13]  /*25a0*/  ISETP.NE.AND P0, PT, R5, R2, PT ;  /* 0x000000020500720c */ /* 0x000fda0003f05270 */
[----:B------:R-:W-:Y:S05]  /*25b0*/  @P0 BRA `(.L_x_70) ;  /* 0x0000000000300947 */ /* 0x000fea0003800000 */
[----:B------:R-:W-:Y:S01]  /*25c0*/  R2UR UR4, R0 ;  /* 0x00000000000472ca */ /* 0x000fe200000e0000 */
[----:B------:R-:W-:Y:S01]  /*25d0*/  VOTEU.ANY UR5, UPT, PT ;  /* 0x0000000000057886 */ /* 0x000fe200038e0100 */
[----:B------:R-:W1:Y:S01]  /*25e0*/  S2R R0, SR_LANEID ;  /* 0x0000000000007919 */ /* 0x000e620000000000 */
[----:B------:R-:W-:-:S10]  /*25f0*/  UFLO.U32 UR5, UR5 ;  /* 0x00000005000572bd */ /* 0x000fd400080e0000 */
[----:B------:R-:W-:-:S06]  /*2600*/  ULOP3.LUT UR4, URZ, UR4, URZ, 0x33, !UPT ;  /* 0x00000004ff047292 */ /* 0x000fcc000f8e33ff */
[----:B------:R-:W-:-:S04]  /*2610*/  IMAD.U32 R2, RZ, RZ, UR4 ;  /* 0x00000004ff027e24 */ /* 0x000fc8000f8e00ff */
[----:B------:R-:W2:Y:S02]  /*2620*/  REDUX UR7, R2 ;  /* 0x00000000020773c4 */ /* 0x000ea40000000000 */
[----:B------:R3:W-:Y:S01]  /*2630*/  UTCATOMSWS.AND URZ, UR4 ;  /* 0x0000000400ff79e3 */ /* 0x0007e20008000000 */
[----:B-1----:R-:W-:Y:S01]  /*2640*/  ISETP.EQ.U32.AND P0, PT, R0, UR5, PT ;  /* 0x0000000500007c0c */ /* 0x002fe2000bf02070 */
[----:B--2---:R-:W-:-:S12]  /*2650*/  IMAD.U32 R0, RZ, RZ, UR7 ;  /* 0x00000007ff007e24 */ /* 0x004fd8000f8e00ff */
[----:B------:R3:W-:Y:S01]  /*2660*/  @P0 ATOMS.AND RZ, [UR6], R0 ;  /* 0x00000000ffff098c */ /* 0x0007e2000a800006 */
[----:B------:R-:W-:Y:S05]  /*2670*/  BRA `(.L_x_68) ;  /* 0x0000000000147947 */ /* 0x000fea0003800000 */
.L_x_70:
[----:B------:R-:W-:-:S07]  /*2680*/  MOV R2, 0x26a0 ;  /* 0x000026a000027802 */ /* 0x000fce0000000f00 */
[----:B------:R-:W-:Y:S05]  /*2690*/  CALL.REL.NOINC `($__internal_0_$__cuda_sm10x_tcgen05_guardrail_trap_col_being_dealloced_not_returned_by_alloc) ;  /* 0x0000000000447944 */ /* 0x000fea0003c00000 */
[----:B------:R-:W-:Y:S05]  /*26a0*/  BRA `(.L_x_68) ;  /* 0x0000000000087947 */ /* 0x000fea0003800000 */
.L_x_69:
[----:B------:R-:W-:-:S07]  /*26b0*/  MOV R2, 0x26d0 ;  /* 0x000026d000027802 */ /* 0x000fce0000000f00 */
[----:B------:R-:W-:Y:S05]  /*26c0*/  CALL.REL.NOINC `($__internal_2_$__cuda_sm10x_tcgen05_guardrail_trap_unallocated_columns_being_dealloced) ;  /* 0x0000000000507944 */ /* 0x000fea0003c00000 */
.L_x_68:
[----:B------:R-:W-:Y:S01]  /*26d0*/  NOP ;  /* 0x0000000000007918 */ /* 0x000fe20000000000 */
[----:B---3--:R-:W-:Y:S05]  /*26e0*/  EXIT ;  /* 0x000000000000794d */ /* 0x008fea0003800000 */
.L_x_57:
[----:B------:R-:W1:Y:S02]  /*26f0*/  SYNCS.PHASECHK.TRANS64.TRYWAIT P0, [UR8+0x3000], RZ ;  /* 0x003000ffff0075a7 */ /* 0x000e640008001108 */
[----:B-1----:R-:W-:Y:S05]  /*2700*/  @!P0 BRA `(.L_x_57) ;  /* 0xfffffffc00f88947 */ /* 0x002fea000383ffff */
[----:B------:R-:W-:Y:S05]  /*2710*/  BRA `(.L_x_71) ;  /* 0xfffffff000c07947 */ /* 0x000fea000383ffff */
.L_x_59:
[----:B------:R-:W1:Y:S02]  /*2720*/  SYNCS.PHASECHK.TRANS64.TRYWAIT P1, [UR8+0x3010], RZ ;  /* 0x003010ffff0075a7 */ /* 0x000e640008021108 */
[----:B-1----:R-:W-:Y:S05]  /*2730*/  @!P1 BRA `(.L_x_59) ;  /* 0xfffffffc00f89947 */ /* 0x002fea000383ffff */
[----:B------:R-:W-:Y:S05]  /*2740*/  BRA `(.L_x_72) ;  /* 0xfffffff400107947 */ /* 0x000fea000383ffff */
.L_x_60:
[----:B------:R-:W2:Y:S02]  /*2750*/  SYNCS.PHASECHK.TRANS64.TRYWAIT P0, [UR9+0x3000], R2 ;  /* 0x00300002ff0075a7 */ /* 0x000ea40008001109 */
[----:B--2---:R-:W-:Y:S05]  /*2760*/  @!P0 BRA `(.L_x_60) ;  /* 0xfffffffc00f88947 */ /* 0x004fea000383ffff */
[----:B------:R-:W-:Y:S05]  /*2770*/  BRA `(.L_x_73) ;  /* 0xfffffff400907947 */ /* 0x000fea000383ffff */
.L_x_62:
[----:B------:R-:W2:Y:S02]  /*2780*/  SYNCS.PHASECHK.TRANS64.TRYWAIT P0, [UR9+0x3010], R2 ;  /* 0x00301002ff0075a7 */ /* 0x000ea40008001109 */
[----:B--2---:R-:W-:Y:S05]  /*2790*/  @!P0 BRA `(.L_x_62) ;  /* 0xfffffffc00f88947 */ /* 0x004fea000383ffff */
[----:B------:R-:W-:Y:S05]  /*27a0*/  BRA `(.L_x_74) ;  /* 0xfffffff400dc7947 */ /* 0x000fea000383ffff */
        .weak           $__internal_0_$__cuda_sm10x_tcgen05_guardrail_trap_col_being_dealloced_not_returned_by_alloc
        .type           $__internal_0_$__cuda_sm10x_tcgen05_guardrail_trap_col_being_dealloced_not_returned_by_alloc,@function
        .size           $__internal_0_$__cuda_sm10x_tcgen05_guardrail_trap_col_being_dealloced_not_returned_by_alloc,($__internal_1_$__cuda_sm10x_tcgen05_guardrail_trap_phase_invalid_during_alloc - $__internal_0_$__cuda_sm10x_tcgen05_guardrail_trap_col_being_dealloced_not_returned_by_alloc)
$__internal_0_$__cuda_sm10x_tcgen05_guardrail_trap_col_being_dealloced_not_returned_by_alloc:
[----:B------:R-:W-:Y:S05]  /*27b0*/  BPT.TRAP 0x1 ;  /* 0x000000040000795c */ /* 0x000fea0000300000 */
[----:B------:R-:W-:-:S04]  /*27c0*/  IMAD.MOV.U32 R3, RZ, RZ, 0x0 ;  /* 0x00000000ff037424 */ /* 0x000fc800078e00ff */
[----:B------:R-:W-:Y:S05]  /*27d0*/  RET.REL.NODEC R2 `(gluon_tcgen05) ;  /* 0xffffffd802087950 */ /* 0x000fea0003c3ffff */
        .weak           $__internal_1_$__cuda_sm10x_tcgen05_guardrail_trap_phase_invalid_during_alloc
        .type           $__internal_1_$__cuda_sm10x_tcgen05_guardrail_trap_phase_invalid_during_alloc,@function
        .size           $__internal_1_$__cuda_sm10x_tcgen05_guardrail_trap_phase_invalid_during_alloc,($__internal_2_$__cuda_sm10x_tcgen05_guardrail_trap_unallocated_columns_being_dealloced - $__internal_1_$__cuda_sm10x_tcgen05_guardrail_trap_phase_invalid_during_alloc)
$__internal_1_$__cuda_sm10x_tcgen05_guardrail_trap_phase_invalid_during_alloc:
[----:B------:R-:W-:Y:S05]  /*27e0*/  BPT.TRAP 0x1 ;  /* 0x000000040000795c */ /* 0x000fea0000300000 */
[----:B------:R-:W-:-:S04]  /*27f0*/  IMAD.MOV.U32 R3, RZ, RZ, 0x0 ;  /* 0x00000000ff037424 */ /* 0x000fc800078e00ff */
[----:B------:R-:W-:Y:S05]  /*2800*/  RET.REL.NODEC R2 `(gluon_tcgen05) ;  /* 0xffffffd402fc7950 */ /* 0x000fea0003c3ffff */
        .weak           $__internal_2_$__cuda_sm10x_tcgen05_guardrail_trap_unallocated_columns_being_dealloced
        .type           $__internal_2_$__cuda_sm10x_tcgen05_guardrail_trap_unallocated_columns_being_dealloced,@function
        .size           $__internal_2_$__cuda_sm10x_tcgen05_guardrail_trap_unallocated_columns_being_dealloced,(.L_x_78 - $__internal_2_$__cuda_sm10x_tcgen05_guardrail_trap_unallocated_columns_being_dealloced)
$__internal_2_$__cuda_sm10x_tcgen05_guardrail_trap_unallocated_columns_being_dealloced:
[----:B------:R-:W-:Y:S05]  /*2810*/  BPT.TRAP 0x1 ;  /* 0x000000040000795c */ /* 0x000fea0000300000 */
[----:B------:R-:W-:-:S04]  /*2820*/  IMAD.MOV.U32 R3, RZ, RZ, 0x0 ;  /* 0x00000000ff037424 */ /* 0x000fc800078e00ff */
[----:B------:R-:W-:Y:S05]  /*2830*/  RET.REL.NODEC R2 `(gluon_tcgen05) ;  /* 0xffffffd402f07950 */ /* 0x000fea0003c3ffff */
.L_x_75:
[----:B------:R-:W-:-:S00]  /*2840*/  BRA `(.L_x_75) ;  /* 0xfffffffc00fc7947 */ /* 0x000fc0000383ffff */
[----:B------:R-:W-:-:S00]  /*2850*/  NOP ;  /* 0x0000000000007918 */ /* 0x000fc00000000000 */
        /* <DEDUP_REMOVED lines=10> */
.L_x_78:


//--------------------- .nv.shared.gluon_tcgen05  --------------------------
	.section	.nv.shared.gluon_tcgen05,"aw",@nobits
	.sectionflags	@""
	.align	16
	.zero		1024


//--------------------- .nv.shared.reserved.0     --------------------------
	.section	.nv.shared.reserved.0,"aw",@nobits
	.align	8
	.weak		__nv_reservedSMEM_offset_0_alias
	.size		__nv_reservedSMEM_offset_0_alias, 0, 64
	.other		__nv_reservedSMEM_offset_0_alias,@"STO_CUDA_RESERVED_SHARED STV_DEFAULT"
__nv_reservedSMEM_offset_0_alias:
	.zero		0
.nv.shared.reserved.0:
	.zero		64
	.weak		__nv_reservedSMEM_allocation_phase
	.type		__nv_reservedSMEM_allocation_phase,@object
	.size		__nv_reservedSMEM_allocation_phase,(.L_0 - __nv_reservedSMEM_allocation_phase)
__nv_reservedSMEM_allocation_phase:
	.zero		1
.L_0:
	.zero		7
	.weak		__nv_reservedSMEM_devtool_atexit_pc
	.type		__nv_reservedSMEM_devtool_atexit_pc,@object
	.size		__nv_reservedSMEM_devtool_atexit_pc,(__nv_reservedSMEM_allocation_mask - __nv_reservedSMEM_devtool_atexit_pc)
__nv_reservedSMEM_devtool_atexit_pc:
	.zero		8
	.weak		__nv_reservedSMEM_allocation_mask
	.type		__nv_reservedSMEM_allocation_mask,@object
	.size		__nv_reservedSMEM_allocation_mask,(.L_2 - __nv_reservedSMEM_allocation_mask)
__nv_reservedSMEM_allocation_mask:
	.zero		4
.L_2:


//--------------------- .nv.constant0.gluon_tcgen05 --------------------------
	.section	.nv.constant0.gluon_tcgen05,"a",@progbits
	.sectionflags	@""
	.align	4
.nv.constant0.gluon_tcgen05:
	.zero		976


//--------------------- SYMBOLS --------------------------

	.type		.nv.reservedSmem.offset0,@object
	.size		.nv.reservedSmem.offset0,0x4
	.type		.nv.reservedSmem.cap,@object
	.size		.nv.reservedSmem.cap,0x4
